//
// Generated by NVIDIA NVVM Compiler
//
// Compiler Build ID: CL-36424714
// Cuda compilation tools, release 13.0, V13.0.88
// Based on NVVM 20.0.0
//

.version 9.0
.target sm_100
.address_size 64

	// .globl	_Z19cosine_distance_gpuPKfiS0_iiPfPii
.extern .func  (.param .b64 func_retval0) malloc
(
	.param .b64 malloc_param_0
)
;
.extern .func free
(
	.param .b64 free_param_0
)
;

.visible .entry _Z19cosine_distance_gpuPKfiS0_iiPfPii(
	.param .u64 .ptr .align 1 _Z19cosine_distance_gpuPKfiS0_iiPfPii_param_0,
	.param .u32 _Z19cosine_distance_gpuPKfiS0_iiPfPii_param_1,
	.param .u64 .ptr .align 1 _Z19cosine_distance_gpuPKfiS0_iiPfPii_param_2,
	.param .u32 _Z19cosine_distance_gpuPKfiS0_iiPfPii_param_3,
	.param .u32 _Z19cosine_distance_gpuPKfiS0_iiPfPii_param_4,
	.param .u64 .ptr .align 1 _Z19cosine_distance_gpuPKfiS0_iiPfPii_param_5,
	.param .u64 .ptr .align 1 _Z19cosine_distance_gpuPKfiS0_iiPfPii_param_6,
	.param .u32 _Z19cosine_distance_gpuPKfiS0_iiPfPii_param_7
)
{
	.reg .pred 	%p<11>;
	.reg .b32 	%r<113>;
	.reg .b32 	%f<77>;
	.reg .b64 	%rd<74>;
	.reg .b64 	%fd<149>;

	ld.param.u64 	%rd5, [_Z19cosine_distance_gpuPKfiS0_iiPfPii_param_0];
	ld.param.u32 	%r61, [_Z19cosine_distance_gpuPKfiS0_iiPfPii_param_1];
	ld.param.u64 	%rd6, [_Z19cosine_distance_gpuPKfiS0_iiPfPii_param_2];
	ld.param.u32 	%r64, [_Z19cosine_distance_gpuPKfiS0_iiPfPii_param_3];
	ld.param.u32 	%r62, [_Z19cosine_distance_gpuPKfiS0_iiPfPii_param_4];
	ld.param.u32 	%r63, [_Z19cosine_distance_gpuPKfiS0_iiPfPii_param_7];
	cvta.to.global.u64 	%rd1, %rd6;
	cvta.to.global.u64 	%rd2, %rd5;
	mov.u32 	%r65, %ctaid.x;
	mov.u32 	%r66, %ntid.x;
	mov.u32 	%r67, %tid.x;
	mad.lo.s32 	%r68, %r65, %r66, %r67;
	div.s32 	%r1, %r68, %r61;
	mul.lo.s32 	%r69, %r1, %r61;
	sub.s32 	%r2, %r68, %r69;
	setp.ge.s32 	%p1, %r1, %r64;
	@%p1 bra 	$L__BB0_14;
	setp.eq.s32 	%p2, %r62, 0;
	mov.f64 	%fd146, 0d0000000000000000;
	mov.f64 	%fd147, %fd146;
	mov.f64 	%fd148, %fd146;
	@%p2 bra 	$L__BB0_13;
	and.b32  	%r3, %r62, 7;
	setp.lt.u32 	%p3, %r62, 8;
	mov.f64 	%fd148, 0d0000000000000000;
	mov.b32 	%r111, 0;
	mov.f64 	%fd147, %fd148;
	mov.f64 	%fd146, %fd148;
	@%p3 bra 	$L__BB0_5;
	and.b32  	%r71, %r62, -8;
	neg.s32 	%r109, %r71;
	add.s32 	%r108, %r1, %r63;
	shl.b32 	%r72, %r63, 1;
	add.s32 	%r107, %r1, %r72;
	mad.lo.s32 	%r106, %r63, 3, %r1;
	shl.b32 	%r73, %r63, 2;
	add.s32 	%r105, %r1, %r73;
	mad.lo.s32 	%r104, %r63, 5, %r1;
	mad.lo.s32 	%r103, %r63, 6, %r1;
	mad.lo.s32 	%r102, %r63, 7, %r1;
	add.s32 	%r100, %r2, %r61;
	shl.b32 	%r13, %r61, 3;
	shl.b32 	%r74, %r61, 1;
	add.s32 	%r99, %r2, %r74;
	mad.lo.s32 	%r98, %r61, 3, %r2;
	shl.b32 	%r75, %r61, 2;
	add.s32 	%r97, %r2, %r75;
	mad.lo.s32 	%r96, %r61, 5, %r2;
	mad.lo.s32 	%r95, %r61, 6, %r2;
	mad.lo.s32 	%r94, %r61, 7, %r2;
	mov.f64 	%fd148, 0d0000000000000000;
	mov.u32 	%r93, %r2;
	mov.u32 	%r101, %r1;
$L__BB0_4:
	.pragma "nounroll";
	and.b32  	%r111, %r62, -8;
	mul.wide.u32 	%rd7, %r93, 4;
	add.s64 	%rd8, %rd2, %rd7;
	ld.global.f32 	%f1, [%rd8];
	mul.wide.u32 	%rd9, %r101, 4;
	add.s64 	%rd10, %rd1, %rd9;
	ld.global.f32 	%f2, [%rd10];
	mul.f32 	%f3, %f1, %f2;
	cvt.f64.f32 	%fd41, %f3;
	add.f64 	%fd42, %fd146, %fd41;
	mul.f32 	%f4, %f1, %f1;
	cvt.f64.f32 	%fd43, %f4;
	add.f64 	%fd44, %fd147, %fd43;
	mul.f32 	%f5, %f2, %f2;
	cvt.f64.f32 	%fd45, %f5;
	add.f64 	%fd46, %fd148, %fd45;
	mul.wide.u32 	%rd11, %r100, 4;
	add.s64 	%rd12, %rd2, %rd11;
	ld.global.f32 	%f6, [%rd12];
	mul.wide.u32 	%rd13, %r108, 4;
	add.s64 	%rd14, %rd1, %rd13;
	ld.global.f32 	%f7, [%rd14];
	mul.f32 	%f8, %f6, %f7;
	cvt.f64.f32 	%fd47, %f8;
	add.f64 	%fd48, %fd42, %fd47;
	mul.f32 	%f9, %f6, %f6;
	cvt.f64.f32 	%fd49, %f9;
	add.f64 	%fd50, %fd44, %fd49;
	mul.f32 	%f10, %f7, %f7;
	cvt.f64.f32 	%fd51, %f10;
	add.f64 	%fd52, %fd46, %fd51;
	mul.wide.u32 	%rd15, %r99, 4;
	add.s64 	%rd16, %rd2, %rd15;
	ld.global.f32 	%f11, [%rd16];
	mul.wide.u32 	%rd17, %r107, 4;
	add.s64 	%rd18, %rd1, %rd17;
	ld.global.f32 	%f12, [%rd18];
	mul.f32 	%f13, %f11, %f12;
	cvt.f64.f32 	%fd53, %f13;
	add.f64 	%fd54, %fd48, %fd53;
	mul.f32 	%f14, %f11, %f11;
	cvt.f64.f32 	%fd55, %f14;
	add.f64 	%fd56, %fd50, %fd55;
	mul.f32 	%f15, %f12, %f12;
	cvt.f64.f32 	%fd57, %f15;
	add.f64 	%fd58, %fd52, %fd57;
	mul.wide.u32 	%rd19, %r98, 4;
	add.s64 	%rd20, %rd2, %rd19;
	ld.global.f32 	%f16, [%rd20];
	mul.wide.u32 	%rd21, %r106, 4;
	add.s64 	%rd22, %rd1, %rd21;
	ld.global.f32 	%f17, [%rd22];
	mul.f32 	%f18, %f16, %f17;
	cvt.f64.f32 	%fd59, %f18;
	add.f64 	%fd60, %fd54, %fd59;
	mul.f32 	%f19, %f16, %f16;
	cvt.f64.f32 	%fd61, %f19;
	add.f64 	%fd62, %fd56, %fd61;
	mul.f32 	%f20, %f17, %f17;
	cvt.f64.f32 	%fd63, %f20;
	add.f64 	%fd64, %fd58, %fd63;
	mul.wide.u32 	%rd23, %r97, 4;
	add.s64 	%rd24, %rd2, %rd23;
	ld.global.f32 	%f21, [%rd24];
	mul.wide.u32 	%rd25, %r105, 4;
	add.s64 	%rd26, %rd1, %rd25;
	ld.global.f32 	%f22, [%rd26];
	mul.f32 	%f23, %f21, %f22;
	cvt.f64.f32 	%fd65, %f23;
	add.f64 	%fd66, %fd60, %fd65;
	mul.f32 	%f24, %f21, %f21;
	cvt.f64.f32 	%fd67, %f24;
	add.f64 	%fd68, %fd62, %fd67;
	mul.f32 	%f25, %f22, %f22;
	cvt.f64.f32 	%fd69, %f25;
	add.f64 	%fd70, %fd64, %fd69;
	mul.wide.u32 	%rd27, %r96, 4;
	add.s64 	%rd28, %rd2, %rd27;
	ld.global.f32 	%f26, [%rd28];
	mul.wide.u32 	%rd29, %r104, 4;
	add.s64 	%rd30, %rd1, %rd29;
	ld.global.f32 	%f27, [%rd30];
	mul.f32 	%f28, %f26, %f27;
	cvt.f64.f32 	%fd71, %f28;
	add.f64 	%fd72, %fd66, %fd71;
	mul.f32 	%f29, %f26, %f26;
	cvt.f64.f32 	%fd73, %f29;
	add.f64 	%fd74, %fd68, %fd73;
	mul.f32 	%f30, %f27, %f27;
	cvt.f64.f32 	%fd75, %f30;
	add.f64 	%fd76, %fd70, %fd75;
	mul.wide.u32 	%rd31, %r95, 4;
	add.s64 	%rd32, %rd2, %rd31;
	ld.global.f32 	%f31, [%rd32];
	mul.wide.u32 	%rd33, %r103, 4;
	add.s64 	%rd34, %rd1, %rd33;
	ld.global.f32 	%f32, [%rd34];
	mul.f32 	%f33, %f31, %f32;
	cvt.f64.f32 	%fd77, %f33;
	add.f64 	%fd78, %fd72, %fd77;
	mul.f32 	%f34, %f31, %f31;
	cvt.f64.f32 	%fd79, %f34;
	add.f64 	%fd80, %fd74, %fd79;
	mul.f32 	%f35, %f32, %f32;
	cvt.f64.f32 	%fd81, %f35;
	add.f64 	%fd82, %fd76, %fd81;
	mul.wide.u32 	%rd35, %r94, 4;
	add.s64 	%rd36, %rd2, %rd35;
	ld.global.f32 	%f36, [%rd36];
	mul.wide.u32 	%rd37, %r102, 4;
	add.s64 	%rd38, %rd1, %rd37;
	ld.global.f32 	%f37, [%rd38];
	mul.f32 	%f38, %f36, %f37;
	cvt.f64.f32 	%fd83, %f38;
	add.f64 	%fd146, %fd78, %fd83;
	mul.f32 	%f39, %f36, %f36;
	cvt.f64.f32 	%fd84, %f39;
	add.f64 	%fd147, %fd80, %fd84;
	mul.f32 	%f40, %f37, %f37;
	cvt.f64.f32 	%fd85, %f40;
	add.f64 	%fd148, %fd82, %fd85;
	add.s32 	%r109, %r109, 8;
	shl.b32 	%r76, %r63, 3;
	add.s32 	%r108, %r108, %r76;
	add.s32 	%r107, %r107, %r76;
	add.s32 	%r106, %r106, %r76;
	add.s32 	%r105, %r105, %r76;
	add.s32 	%r104, %r104, %r76;
	add.s32 	%r103, %r103, %r76;
	add.s32 	%r102, %r102, %r76;
	add.s32 	%r101, %r101, %r76;
	add.s32 	%r100, %r100, %r13;
	add.s32 	%r99, %r99, %r13;
	add.s32 	%r98, %r98, %r13;
	add.s32 	%r97, %r97, %r13;
	add.s32 	%r96, %r96, %r13;
	add.s32 	%r95, %r95, %r13;
	add.s32 	%r94, %r94, %r13;
	add.s32 	%r93, %r93, %r13;
	setp.ne.s32 	%p4, %r109, 0;
	@%p4 bra 	$L__BB0_4;
$L__BB0_5:
	setp.eq.s32 	%p5, %r3, 0;
	@%p5 bra 	$L__BB0_13;
	and.b32  	%r56, %r62, 3;
	setp.lt.u32 	%p6, %r3, 4;
	@%p6 bra 	$L__BB0_8;
	mad.lo.s32 	%r77, %r111, %r61, %r2;
	mul.wide.u32 	%rd39, %r77, 4;
	add.s64 	%rd40, %rd2, %rd39;
	ld.global.f32 	%f41, [%rd40];
	mad.lo.s32 	%r78, %r111, %r63, %r1;
	mul.wide.u32 	%rd41, %r78, 4;
	add.s64 	%rd42, %rd1, %rd41;
	ld.global.f32 	%f42, [%rd42];
	mul.f32 	%f43, %f41, %f42;
	cvt.f64.f32 	%fd87, %f43;
	add.f64 	%fd88, %fd146, %fd87;
	mul.f32 	%f44, %f41, %f41;
	cvt.f64.f32 	%fd89, %f44;
	add.f64 	%fd90, %fd147, %fd89;
	mul.f32 	%f45, %f42, %f42;
	cvt.f64.f32 	%fd91, %f45;
	add.f64 	%fd92, %fd148, %fd91;
	add.s32 	%r79, %r77, %r61;
	mul.wide.u32 	%rd43, %r79, 4;
	add.s64 	%rd44, %rd2, %rd43;
	ld.global.f32 	%f46, [%rd44];
	add.s32 	%r80, %r78, %r63;
	mul.wide.u32 	%rd45, %r80, 4;
	add.s64 	%rd46, %rd1, %rd45;
	ld.global.f32 	%f47, [%rd46];
	mul.f32 	%f48, %f46, %f47;
	cvt.f64.f32 	%fd93, %f48;
	add.f64 	%fd94, %fd88, %fd93;
	mul.f32 	%f49, %f46, %f46;
	cvt.f64.f32 	%fd95, %f49;
	add.f64 	%fd96, %fd90, %fd95;
	mul.f32 	%f50, %f47, %f47;
	cvt.f64.f32 	%fd97, %f50;
	add.f64 	%fd98, %fd92, %fd97;
	add.s32 	%r81, %r79, %r61;
	mul.wide.u32 	%rd47, %r81, 4;
	add.s64 	%rd48, %rd2, %rd47;
	ld.global.f32 	%f51, [%rd48];
	add.s32 	%r82, %r80, %r63;
	mul.wide.u32 	%rd49, %r82, 4;
	add.s64 	%rd50, %rd1, %rd49;
	ld.global.f32 	%f52, [%rd50];
	mul.f32 	%f53, %f51, %f52;
	cvt.f64.f32 	%fd99, %f53;
	add.f64 	%fd100, %fd94, %fd99;
	mul.f32 	%f54, %f51, %f51;
	cvt.f64.f32 	%fd101, %f54;
	add.f64 	%fd102, %fd96, %fd101;
	mul.f32 	%f55, %f52, %f52;
	cvt.f64.f32 	%fd103, %f55;
	add.f64 	%fd104, %fd98, %fd103;
	add.s32 	%r83, %r81, %r61;
	mul.wide.u32 	%rd51, %r83, 4;
	add.s64 	%rd52, %rd2, %rd51;
	ld.global.f32 	%f56, [%rd52];
	add.s32 	%r84, %r82, %r63;
	mul.wide.u32 	%rd53, %r84, 4;
	add.s64 	%rd54, %rd1, %rd53;
	ld.global.f32 	%f57, [%rd54];
	mul.f32 	%f58, %f56, %f57;
	cvt.f64.f32 	%fd105, %f58;
	add.f64 	%fd146, %fd100, %fd105;
	mul.f32 	%f59, %f56, %f56;
	cvt.f64.f32 	%fd106, %f59;
	add.f64 	%fd147, %fd102, %fd106;
	mul.f32 	%f60, %f57, %f57;
	cvt.f64.f32 	%fd107, %f60;
	add.f64 	%fd148, %fd104, %fd107;
	add.s32 	%r111, %r111, 4;
$L__BB0_8:
	setp.eq.s32 	%p7, %r56, 0;
	@%p7 bra 	$L__BB0_13;
	setp.eq.s32 	%p8, %r56, 1;
	@%p8 bra 	$L__BB0_11;
	mad.lo.s32 	%r85, %r111, %r61, %r2;
	mul.wide.u32 	%rd55, %r85, 4;
	add.s64 	%rd56, %rd2, %rd55;
	ld.global.f32 	%f61, [%rd56];
	mad.lo.s32 	%r86, %r111, %r63, %r1;
	mul.wide.u32 	%rd57, %r86, 4;
	add.s64 	%rd58, %rd1, %rd57;
	ld.global.f32 	%f62, [%rd58];
	mul.f32 	%f63, %f61, %f62;
	cvt.f64.f32 	%fd109, %f63;
	add.f64 	%fd110, %fd146, %fd109;
	mul.f32 	%f64, %f61, %f61;
	cvt.f64.f32 	%fd111, %f64;
	add.f64 	%fd112, %fd147, %fd111;
	mul.f32 	%f65, %f62, %f62;
	cvt.f64.f32 	%fd113, %f65;
	add.f64 	%fd114, %fd148, %fd113;
	add.s32 	%r87, %r85, %r61;
	mul.wide.u32 	%rd59, %r87, 4;
	add.s64 	%rd60, %rd2, %rd59;
	ld.global.f32 	%f66, [%rd60];
	add.s32 	%r88, %r86, %r63;
	mul.wide.u32 	%rd61, %r88, 4;
	add.s64 	%rd62, %rd1, %rd61;
	ld.global.f32 	%f67, [%rd62];
	mul.f32 	%f68, %f66, %f67;
	cvt.f64.f32 	%fd115, %f68;
	add.f64 	%fd146, %fd110, %fd115;
	mul.f32 	%f69, %f66, %f66;
	cvt.f64.f32 	%fd116, %f69;
	add.f64 	%fd147, %fd112, %fd116;
	mul.f32 	%f70, %f67, %f67;
	cvt.f64.f32 	%fd117, %f70;
	add.f64 	%fd148, %fd114, %fd117;
	add.s32 	%r111, %r111, 2;
$L__BB0_11:
	and.b32  	%r89, %r62, 1;
	setp.eq.b32 	%p9, %r89, 1;
	not.pred 	%p10, %p9;
	@%p10 bra 	$L__BB0_13;
	mad.lo.s32 	%r90, %r111, %r61, %r2;
	mul.wide.u32 	%rd63, %r90, 4;
	add.s64 	%rd64, %rd2, %rd63;
	ld.global.f32 	%f71, [%rd64];
	mad.lo.s32 	%r91, %r111, %r63, %r1;
	mul.wide.u32 	%rd65, %r91, 4;
	add.s64 	%rd66, %rd1, %rd65;
	ld.global.f32 	%f72, [%rd66];
	mul.f32 	%f73, %f71, %f72;
	cvt.f64.f32 	%fd118, %f73;
	add.f64 	%fd146, %fd146, %fd118;
	mul.f32 	%f74, %f71, %f71;
	cvt.f64.f32 	%fd119, %f74;
	add.f64 	%fd147, %fd147, %fd119;
	mul.f32 	%f75, %f72, %f72;
	cvt.f64.f32 	%fd120, %f75;
	add.f64 	%fd148, %fd148, %fd120;
$L__BB0_13:
	ld.param.u64 	%rd73, [_Z19cosine_distance_gpuPKfiS0_iiPfPii_param_6];
	ld.param.u64 	%rd72, [_Z19cosine_distance_gpuPKfiS0_iiPfPii_param_5];
	mad.lo.s32 	%r92, %r2, %r63, %r1;
	cvta.to.global.u64 	%rd67, %rd73;
	mul.wide.s32 	%rd68, %r92, 4;
	add.s64 	%rd69, %rd67, %rd68;
	st.global.u32 	[%rd69], %r2;
	sqrt.rn.f64 	%fd121, %fd147;
	sqrt.rn.f64 	%fd122, %fd148;
	mul.f64 	%fd123, %fd121, %fd122;
	div.rn.f64 	%fd124, %fd146, %fd123;
	cvt.rn.f32.f64 	%f76, %fd124;
	cvta.to.global.u64 	%rd70, %rd72;
	add.s64 	%rd71, %rd70, %rd68;
	st.global.f32 	[%rd71], %f76;
$L__BB0_14:
	ret;

}
	// .globl	_Z18insertion_sort_gpuiiiiPfPiPKiPKf
.visible .entry _Z18insertion_sort_gpuiiiiPfPiPKiPKf(
	.param .u32 _Z18insertion_sort_gpuiiiiPfPiPKiPKf_param_0,
	.param .u32 _Z18insertion_sort_gpuiiiiPfPiPKiPKf_param_1,
	.param .u32 _Z18insertion_sort_gpuiiiiPfPiPKiPKf_param_2,
	.param .u32 _Z18insertion_sort_gpuiiiiPfPiPKiPKf_param_3,
	.param .u64 .ptr .align 1 _Z18insertion_sort_gpuiiiiPfPiPKiPKf_param_4,
	.param .u64 .ptr .align 1 _Z18insertion_sort_gpuiiiiPfPiPKiPKf_param_5,
	.param .u64 .ptr .align 1 _Z18insertion_sort_gpuiiiiPfPiPKiPKf_param_6,
	.param .u64 .ptr .align 1 _Z18insertion_sort_gpuiiiiPfPiPKiPKf_param_7
)
{
	.reg .pred 	%p<18>;
	.reg .b32 	%r<62>;
	.reg .b32 	%f<19>;
	.reg .b64 	%rd<84>;

	ld.param.u32 	%r24, [_Z18insertion_sort_gpuiiiiPfPiPKiPKf_param_0];
	ld.param.u32 	%r25, [_Z18insertion_sort_gpuiiiiPfPiPKiPKf_param_1];
	ld.param.u32 	%r26, [_Z18insertion_sort_gpuiiiiPfPiPKiPKf_param_3];
	ld.param.u64 	%rd16, [_Z18insertion_sort_gpuiiiiPfPiPKiPKf_param_4];
	ld.param.u64 	%rd17, [_Z18insertion_sort_gpuiiiiPfPiPKiPKf_param_5];
	ld.param.u64 	%rd14, [_Z18insertion_sort_gpuiiiiPfPiPKiPKf_param_6];
	ld.param.u64 	%rd15, [_Z18insertion_sort_gpuiiiiPfPiPKiPKf_param_7];
	cvta.to.global.u64 	%rd1, %rd16;
	cvta.to.global.u64 	%rd2, %rd17;
	mov.u32 	%r27, %ctaid.x;
	mov.u32 	%r28, %ntid.x;
	mov.u32 	%r29, %tid.x;
	mad.lo.s32 	%r1, %r27, %r28, %r29;
	setp.ge.s32 	%p1, %r1, %r25;
	@%p1 bra 	$L__BB1_24;
	mul.wide.s32 	%rd18, %r26, 4;
	add.s64 	%rd19, %rd18, 4;
	{ // callseq 0, 0
	.param .b64 param0;
	st.param.b64 	[param0], %rd19;
	.param .b64 retval0;
	call.uni (retval0), 
	malloc, 
	(
	param0
	);
	ld.param.b64 	%rd20, [retval0];
	} // callseq 0
	{ // callseq 1, 0
	.param .b64 param0;
	st.param.b64 	[param0], %rd19;
	.param .b64 retval0;
	call.uni (retval0), 
	malloc, 
	(
	param0
	);
	ld.param.b64 	%rd21, [retval0];
	} // callseq 1
	setp.lt.s32 	%p2, %r24, 1;
	@%p2 bra 	$L__BB1_11;
	add.s32 	%r2, %r26, -1;
	add.s64 	%rd5, %rd20, %rd18;
	cvta.to.global.u64 	%rd6, %rd15;
	cvta.to.global.u64 	%rd7, %rd14;
	mov.b32 	%r54, 0;
$L__BB1_3:
	mad.lo.s32 	%r31, %r54, %r25, %r1;
	mul.wide.s32 	%rd23, %r31, 4;
	add.s64 	%rd24, %rd6, %rd23;
	ld.global.f32 	%f1, [%rd24];
	add.s64 	%rd25, %rd7, %rd23;
	ld.global.u32 	%r8, [%rd25];
	setp.lt.s32 	%p3, %r54, %r26;
	@%p3 bra 	$L__BB1_5;
	ld.f32 	%f3, [%rd5+-4];
	setp.ge.f32 	%p4, %f1, %f3;
	@%p4 bra 	$L__BB1_10;
$L__BB1_5:
	min.s32 	%r56, %r54, %r2;
	setp.lt.s32 	%p5, %r56, 0;
	@%p5 bra 	$L__BB1_9;
	mov.u32 	%r55, %r56;
$L__BB1_7:
	mul.wide.s32 	%rd26, %r55, 4;
	add.s64 	%rd27, %rd20, %rd26;
	ld.f32 	%f2, [%rd27+-4];
	setp.leu.f32 	%p6, %f2, %f1;
	mov.u32 	%r56, %r55;
	@%p6 bra 	$L__BB1_9;
	add.s32 	%r11, %r55, -1;
	mul.wide.u32 	%rd28, %r55, 4;
	add.s64 	%rd29, %rd20, %rd28;
	st.f32 	[%rd29], %f2;
	add.s64 	%rd31, %rd21, %rd26;
	ld.u32 	%r33, [%rd31+-4];
	add.s64 	%rd32, %rd21, %rd28;
	st.u32 	[%rd32], %r33;
	setp.ne.s32 	%p7, %r55, 0;
	mov.b32 	%r56, -1;
	mov.u32 	%r55, %r11;
	@%p7 bra 	$L__BB1_7;
$L__BB1_9:
	mul.wide.s32 	%rd33, %r56, 4;
	add.s64 	%rd34, %rd20, %rd33;
	st.f32 	[%rd34], %f1;
	add.s64 	%rd35, %rd21, %rd33;
	st.u32 	[%rd35], %r8;
$L__BB1_10:
	add.s32 	%r54, %r54, 1;
	setp.eq.s32 	%p8, %r54, %r24;
	@%p8 bra 	$L__BB1_11;
	bra.uni 	$L__BB1_3;
$L__BB1_11:
	setp.lt.s32 	%p9, %r26, 1;
	@%p9 bra 	$L__BB1_23;
	and.b32  	%r3, %r26, 7;
	setp.lt.u32 	%p10, %r26, 8;
	mov.b32 	%r59, 0;
	@%p10 bra 	$L__BB1_15;
	and.b32  	%r59, %r26, 2147483640;
	neg.s32 	%r58, %r59;
	shl.b32 	%r6, %r25, 3;
	add.s64 	%rd83, %rd21, 16;
	add.s64 	%rd82, %rd20, 16;
	mul.wide.s32 	%rd39, %r25, 4;
	mov.u32 	%r57, %r1;
$L__BB1_14:
	.pragma "nounroll";
	ld.u32 	%r35, [%rd83+-16];
	mul.wide.s32 	%rd36, %r57, 4;
	add.s64 	%rd37, %rd2, %rd36;
	st.global.u32 	[%rd37], %r35;
	ld.f32 	%f4, [%rd82+-16];
	add.s64 	%rd38, %rd1, %rd36;
	st.global.f32 	[%rd38], %f4;
	ld.u32 	%r36, [%rd83+-12];
	add.s64 	%rd40, %rd37, %rd39;
	st.global.u32 	[%rd40], %r36;
	ld.f32 	%f5, [%rd82+-12];
	add.s64 	%rd41, %rd38, %rd39;
	st.global.f32 	[%rd41], %f5;
	ld.u32 	%r37, [%rd83+-8];
	add.s64 	%rd42, %rd40, %rd39;
	st.global.u32 	[%rd42], %r37;
	ld.f32 	%f6, [%rd82+-8];
	add.s64 	%rd43, %rd41, %rd39;
	st.global.f32 	[%rd43], %f6;
	ld.u32 	%r38, [%rd83+-4];
	add.s64 	%rd44, %rd42, %rd39;
	st.global.u32 	[%rd44], %r38;
	ld.f32 	%f7, [%rd82+-4];
	add.s64 	%rd45, %rd43, %rd39;
	st.global.f32 	[%rd45], %f7;
	ld.u32 	%r39, [%rd83];
	add.s64 	%rd46, %rd44, %rd39;
	st.global.u32 	[%rd46], %r39;
	ld.f32 	%f8, [%rd82];
	add.s64 	%rd47, %rd45, %rd39;
	st.global.f32 	[%rd47], %f8;
	ld.u32 	%r40, [%rd83+4];
	add.s64 	%rd48, %rd46, %rd39;
	st.global.u32 	[%rd48], %r40;
	ld.f32 	%f9, [%rd82+4];
	add.s64 	%rd49, %rd47, %rd39;
	st.global.f32 	[%rd49], %f9;
	ld.u32 	%r41, [%rd83+8];
	add.s64 	%rd50, %rd48, %rd39;
	st.global.u32 	[%rd50], %r41;
	ld.f32 	%f10, [%rd82+8];
	add.s64 	%rd51, %rd49, %rd39;
	st.global.f32 	[%rd51], %f10;
	ld.u32 	%r42, [%rd83+12];
	add.s64 	%rd52, %rd50, %rd39;
	st.global.u32 	[%rd52], %r42;
	ld.f32 	%f11, [%rd82+12];
	add.s64 	%rd53, %rd51, %rd39;
	st.global.f32 	[%rd53], %f11;
	add.s32 	%r58, %r58, 8;
	add.s32 	%r57, %r57, %r6;
	add.s64 	%rd83, %rd83, 32;
	add.s64 	%rd82, %rd82, 32;
	setp.ne.s32 	%p11, %r58, 0;
	@%p11 bra 	$L__BB1_14;
$L__BB1_15:
	setp.eq.s32 	%p12, %r3, 0;
	@%p12 bra 	$L__BB1_23;
	and.b32  	%r19, %r26, 3;
	setp.lt.u32 	%p13, %r3, 4;
	@%p13 bra 	$L__BB1_18;
	mul.wide.u32 	%rd54, %r59, 4;
	add.s64 	%rd55, %rd21, %rd54;
	ld.u32 	%r43, [%rd55];
	mad.lo.s32 	%r44, %r59, %r25, %r1;
	mul.wide.s32 	%rd56, %r44, 4;
	add.s64 	%rd57, %rd2, %rd56;
	st.global.u32 	[%rd57], %r43;
	add.s64 	%rd58, %rd20, %rd54;
	ld.f32 	%f12, [%rd58];
	add.s64 	%rd59, %rd1, %rd56;
	st.global.f32 	[%rd59], %f12;
	ld.u32 	%r45, [%rd55+4];
	mul.wide.s32 	%rd60, %r25, 4;
	add.s64 	%rd61, %rd57, %rd60;
	st.global.u32 	[%rd61], %r45;
	ld.f32 	%f13, [%rd58+4];
	add.s64 	%rd62, %rd59, %rd60;
	st.global.f32 	[%rd62], %f13;
	ld.u32 	%r46, [%rd55+8];
	add.s64 	%rd63, %rd61, %rd60;
	st.global.u32 	[%rd63], %r46;
	ld.f32 	%f14, [%rd58+8];
	add.s64 	%rd64, %rd62, %rd60;
	st.global.f32 	[%rd64], %f14;
	ld.u32 	%r47, [%rd55+12];
	add.s64 	%rd65, %rd63, %rd60;
	st.global.u32 	[%rd65], %r47;
	ld.f32 	%f15, [%rd58+12];
	add.s64 	%rd66, %rd64, %rd60;
	st.global.f32 	[%rd66], %f15;
	add.s32 	%r59, %r59, 4;
$L__BB1_18:
	setp.eq.s32 	%p14, %r19, 0;
	@%p14 bra 	$L__BB1_23;
	setp.eq.s32 	%p15, %r19, 1;
	@%p15 bra 	$L__BB1_21;
	mul.wide.u32 	%rd67, %r59, 4;
	add.s64 	%rd68, %rd21, %rd67;
	ld.u32 	%r48, [%rd68];
	mad.lo.s32 	%r49, %r59, %r25, %r1;
	mul.wide.s32 	%rd69, %r49, 4;
	add.s64 	%rd70, %rd2, %rd69;
	st.global.u32 	[%rd70], %r48;
	add.s64 	%rd71, %rd20, %rd67;
	ld.f32 	%f16, [%rd71];
	add.s64 	%rd72, %rd1, %rd69;
	st.global.f32 	[%rd72], %f16;
	ld.u32 	%r50, [%rd68+4];
	mul.wide.s32 	%rd73, %r25, 4;
	add.s64 	%rd74, %rd70, %rd73;
	st.global.u32 	[%rd74], %r50;
	ld.f32 	%f17, [%rd71+4];
	add.s64 	%rd75, %rd72, %rd73;
	st.global.f32 	[%rd75], %f17;
	add.s32 	%r59, %r59, 2;
$L__BB1_21:
	and.b32  	%r51, %r26, 1;
	setp.eq.b32 	%p16, %r51, 1;
	not.pred 	%p17, %p16;
	@%p17 bra 	$L__BB1_23;
	mul.wide.u32 	%rd76, %r59, 4;
	add.s64 	%rd77, %rd21, %rd76;
	ld.u32 	%r52, [%rd77];
	mad.lo.s32 	%r53, %r59, %r25, %r1;
	mul.wide.s32 	%rd78, %r53, 4;
	add.s64 	%rd79, %rd2, %rd78;
	st.global.u32 	[%rd79], %r52;
	add.s64 	%rd80, %rd20, %rd76;
	ld.f32 	%f18, [%rd80];
	add.s64 	%rd81, %rd1, %rd78;
	st.global.f32 	[%rd81], %f18;
$L__BB1_23:
	{ // callseq 2, 0
	.param .b64 param0;
	st.param.b64 	[param0], %rd20;
	call.uni 
	free, 
	(
	param0
	);
	} // callseq 2
	{ // callseq 3, 0
	.param .b64 param0;
	st.param.b64 	[param0], %rd21;
	call.uni 
	free, 
	(
	param0
	);
	} // callseq 3
$L__BB1_24:
	ret;

}


// ===== COMPILED SASS (sm_100) =====

	.target	sm_100

	.elftype	@"ET_EXEC"


//--------------------- .note.nv.tkinfo           --------------------------
	.section	.note.nv.tkinfo,"",@"SHT_NOTE"
	.sectionflags	@"SHF_NOTE_NV_TKINFO"
	.tkinfo
        /*0018*/ 	.word	0x00000002
        /*0030*/ 	.string	""
        /*0030*/ 	.string	"ptxas"
        /*0030*/ 	.string	"Cuda compilation tools, release 13.0, V13.0.88"
        /*0030*/ 	.string	"Build cuda_13.0.r13.0/compiler.36424714_0"
        /*0030*/ 	.string	"-arch sm_100 -m 64 "



//--------------------- .note.nv.cuinfo           --------------------------
	.section	.note.nv.cuinfo,"",@"SHT_NOTE"
	.sectionflags	@"SHF_NOTE_NV_CUINFO"
        /*0018*/ 	.short	0x0002
        /*001a*/ 	.short	0x0064
        /*001c*/ 	.short	0x0082
	.zero		2


//--------------------- .nv.info                  --------------------------
	.section	.nv.info,"",@"SHT_CUDA_INFO"
	.align	4


	//----- nvinfo : EIATTR_REGCOUNT
	.align		4
        /*0000*/ 	.byte	0x04, 0x2f
        /*0002*/ 	.short	(.L_1 - .L_0)
	.align		4
.L_0:
        /*0004*/ 	.word	index@(_Z19cosine_distance_gpuPKfiS0_iiPfPii)
        /*0008*/ 	.word	0x00000028


	//----- nvinfo : EIATTR_FRAME_SIZE
	.align		4
.L_1:
        /*000c*/ 	.byte	0x04, 0x11
        /*000e*/ 	.short	(.L_3 - .L_2)
	.align		4
.L_2:
        /*0010*/ 	.word	index@($__internal_1_$__cuda_sm20_dsqrt_rn_f64_mediumpath_v1)
        /*0014*/ 	.word	0x00000000


	//----- nvinfo : EIATTR_FRAME_SIZE
	.align		4
.L_3:
        /*0018*/ 	.byte	0x04, 0x11
        /*001a*/ 	.short	(.L_5 - .L_4)
	.align		4
.L_4:
        /*001c*/ 	.word	index@($__internal_0_$__cuda_sm20_div_rn_f64_full)
        /*0020*/ 	.word	0x00000000


	//----- nvinfo : EIATTR_FRAME_SIZE
	.align		4
.L_5:
        /*0024*/ 	.byte	0x04, 0x11
        /*0026*/ 	.short	(.L_7 - .L_6)
	.align		4
.L_6:
        /*0028*/ 	.word	index@(_Z19cosine_distance_gpuPKfiS0_iiPfPii)
        /*002c*/ 	.word	0x00000000


	//----- nvinfo : EIATTR_REGCOUNT
	.align		4
.L_7:
        /*0030*/ 	.byte	0x04, 0x2f
        /*0032*/ 	.short	(.L_9 - .L_8)
	.align		4
.L_8:
        /*0034*/ 	.word	index@(_Z18insertion_sort_gpuiiiiPfPiPKiPKf)
        /*0038*/ 	.word	0x00000020


	//----- nvinfo : EIATTR_FRAME_SIZE
	.align		4
.L_9:
        /*003c*/ 	.byte	0x04, 0x11
        /*003e*/ 	.short	(.L_11 - .L_10)
	.align		4
.L_10:
        /*0040*/ 	.word	index@(_Z18insertion_sort_gpuiiiiPfPiPKiPKf)
        /*0044*/ 	.word	0x00000000


	//----- nvinfo : EIATTR_MIN_STACK_SIZE
	.align		4
.L_11:
        /*0048*/ 	.byte	0x04, 0x12
        /*004a*/ 	.short	(.L_13 - .L_12)
	.align		4
.L_12:
        /*004c*/ 	.word	index@(_Z18insertion_sort_gpuiiiiPfPiPKiPKf)
        /*0050*/ 	.word	0x00000000


	//----- nvinfo : EIATTR_MIN_STACK_SIZE
	.align		4
.L_13:
        /*0054*/ 	.byte	0x04, 0x12
        /*0056*/ 	.short	(.L_15 - .L_14)
	.align		4
.L_14:
        /*0058*/ 	.word	index@(_Z19cosine_distance_gpuPKfiS0_iiPfPii)
        /*005c*/ 	.word	0x00000000
.L_15:


//--------------------- .nv.compat                --------------------------
	.section	.nv.compat,"",@"SHT_CUDA_COMPAT_INFO"
	.align	4
        /*0000*/ 	.byte	0x02, 0x09, 0x00, 0x00, 0x02, 0x02, 0x01, 0x00, 0x02, 0x05, 0x05, 0x00, 0x03, 0x07, 0x01, 0x01
        /*0010*/ 	.byte	0x02, 0x03, 0x00, 0x00, 0x02, 0x06, 0x01, 0x00, 0x04, 0x0b, 0x08, 0x00, 0x01, 0x00, 0x00, 0x00
        /*0020*/ 	.byte	0x00, 0x00, 0x00, 0x00


//--------------------- .nv.info._Z18insertion_sort_gpuiiiiPfPiPKiPKf --------------------------
	.section	.nv.info._Z18insertion_sort_gpuiiiiPfPiPKiPKf,"",@"SHT_CUDA_INFO"
	.sectionflags	@""
	.align	4


	//----- nvinfo : EIATTR_CUDA_API_VERSION
	.align		4
        /*0000*/ 	.byte	0x04, 0x37
        /*0002*/ 	.short	(.L_17 - .L_16)
.L_16:
        /*0004*/ 	.word	0x00000082


	//----- nvinfo : EIATTR_KPARAM_INFO
	.align		4
.L_17:
        /*0008*/ 	.byte	0x04, 0x17
        /*000a*/ 	.short	(.L_19 - .L_18)
.L_18:
        /*000c*/ 	.word	0x00000000
        /*0010*/ 	.short	0x0007
        /*0012*/ 	.short	0x0028
        /*0014*/ 	.byte	0x00, 0xf5, 0x21, 0x00


	//----- nvinfo : EIATTR_KPARAM_INFO
	.align		4
.L_19:
        /*0018*/ 	.byte	0x04, 0x17
        /*001a*/ 	.short	(.L_21 - .L_20)
.L_20:
        /*001c*/ 	.word	0x00000000
        /*0020*/ 	.short	0x0006
        /*0022*/ 	.short	0x0020
        /*0024*/ 	.byte	0x00, 0xf5, 0x21, 0x00


	//----- nvinfo : EIATTR_KPARAM_INFO
	.align		4
.L_21:
        /*0028*/ 	.byte	0x04, 0x17
        /*002a*/ 	.short	(.L_23 - .L_22)
.L_22:
        /*002c*/ 	.word	0x00000000
        /*0030*/ 	.short	0x0005
        /*0032*/ 	.short	0x0018
        /*0034*/ 	.byte	0x00, 0xf5, 0x21, 0x00


	//----- nvinfo : EIATTR_KPARAM_INFO
	.align		4
.L_23:
        /*0038*/ 	.byte	0x04, 0x17
        /*003a*/ 	.short	(.L_25 - .L_24)
.L_24:
        /*003c*/ 	.word	0x00000000
        /*0040*/ 	.short	0x0004
        /*0042*/ 	.short	0x0010
        /*0044*/ 	.byte	0x00, 0xf5, 0x21, 0x00


	//----- nvinfo : EIATTR_KPARAM_INFO
	.align		4
.L_25:
        /*0048*/ 	.byte	0x04, 0x17
        /*004a*/ 	.short	(.L_27 - .L_26)
.L_26:
        /*004c*/ 	.word	0x00000000
        /*0050*/ 	.short	0x0003
        /*0052*/ 	.short	0x000c
        /*0054*/ 	.byte	0x00, 0xf0, 0x11, 0x00


	//----- nvinfo : EIATTR_KPARAM_INFO
	.align		4
.L_27:
        /*0058*/ 	.byte	0x04, 0x17
        /*005a*/ 	.short	(.L_29 - .L_28)
.L_28:
        /*005c*/ 	.word	0x00000000
        /*0060*/ 	.short	0x0002
        /*0062*/ 	.short	0x0008
        /*0064*/ 	.byte	0x00, 0xf0, 0x11, 0x00


	//----- nvinfo : EIATTR_KPARAM_INFO
	.align		4
.L_29:
        /*0068*/ 	.byte	0x04, 0x17
        /*006a*/ 	.short	(.L_31 - .L_30)
.L_30:
        /*006c*/ 	.word	0x00000000
        /*0070*/ 	.short	0x0001
        /*0072*/ 	.short	0x0004
        /*0074*/ 	.byte	0x00, 0xf0, 0x11, 0x00


	//----- nvinfo : EIATTR_KPARAM_INFO
	.align		4
.L_31:
        /*0078*/ 	.byte	0x04, 0x17
        /*007a*/ 	.short	(.L_33 - .L_32)
.L_32:
        /*007c*/ 	.word	0x00000000
        /*0080*/ 	.short	0x0000
        /*0082*/ 	.short	0x0000
        /*0084*/ 	.byte	0x00, 0xf0, 0x11, 0x00


	//----- nvinfo : EIATTR_SPARSE_MMA_MASK
	.align		4
.L_33:
        /*0088*/ 	.byte	0x03, 0x50
        /*008a*/ 	.short	0x0000


	//----- nvinfo : EIATTR_MAXREG_COUNT
	.align		4
        /*008c*/ 	.byte	0x03, 0x1b
        /*008e*/ 	.short	0x00ff


	//----- nvinfo : EIATTR_EXTERNS
	.align		4
        /*0090*/ 	.byte	0x04, 0x0f
        /*0092*/ 	.short	(.L_35 - .L_34)


	//   ....[0]....
	.align		4
.L_34:
        /*0094*/ 	.word	index@(malloc)


	//   ....[1]....
	.align		4
        /*0098*/ 	.word	index@(free)


	//----- nvinfo : EIATTR_MERCURY_ISA_VERSION
	.align		4
.L_35:
        /*009c*/ 	.byte	0x03, 0x5f
        /*009e*/ 	.short	0x0101


	//----- nvinfo : EIATTR_VRC_CTA_INIT_COUNT
	.align		4
        /*00a0*/ 	.byte	0x02, 0x4a
	.zero		1
	.zero		1


	//----- nvinfo : EIATTR_SYSCALL_OFFSETS
	.align		4
        /*00a4*/ 	.byte	0x04, 0x46
        /*00a6*/ 	.short	(.L_37 - .L_36)


	//   ....[0]....
.L_36:
        /*00a8*/ 	.word	0x00000140


	//   ....[1]....
        /*00ac*/ 	.word	0x000001f0


	//   ....[2]....
        /*00b0*/ 	.word	0x00001140


	//   ....[3]....
        /*00b4*/ 	.word	0x00001190


	//----- nvinfo : EIATTR_EXIT_INSTR_OFFSETS
	.align		4
.L_37:
        /*00b8*/ 	.byte	0x04, 0x1c
        /*00ba*/ 	.short	(.L_39 - .L_38)


	//   ....[0]....
.L_38:
        /*00bc*/ 	.word	0x00000070


	//   ....[1]....
        /*00c0*/ 	.word	0x000011a0


	//----- nvinfo : EIATTR_CRS_STACK_SIZE
	.align		4
.L_39:
        /*00c4*/ 	.byte	0x04, 0x1e
        /*00c6*/ 	.short	(.L_41 - .L_40)
.L_40:
        /*00c8*/ 	.word	0x00000000


	//----- nvinfo : EIATTR_CBANK_PARAM_SIZE
	.align		4
.L_41:
        /*00cc*/ 	.byte	0x03, 0x19
        /*00ce*/ 	.short	0x0030


	//----- nvinfo : EIATTR_PARAM_CBANK
	.align		4
        /*00d0*/ 	.byte	0x04, 0x0a
        /*00d2*/ 	.short	(.L_43 - .L_42)
	.align		4
.L_42:
        /*00d4*/ 	.word	index@(.nv.constant0._Z18insertion_sort_gpuiiiiPfPiPKiPKf)
        /*00d8*/ 	.short	0x0380
        /*00da*/ 	.short	0x0030


	//----- nvinfo : EIATTR_SW_WAR
	.align		4
.L_43:
        /*00dc*/ 	.byte	0x04, 0x36
        /*00de*/ 	.short	(.L_45 - .L_44)
.L_44:
        /*00e0*/ 	.word	0x00000008
.L_45:


//--------------------- .nv.info._Z19cosine_distance_gpuPKfiS0_iiPfPii --------------------------
	.section	.nv.info._Z19cosine_distance_gpuPKfiS0_iiPfPii,"",@"SHT_CUDA_INFO"
	.sectionflags	@""
	.align	4


	//----- nvinfo : EIATTR_CUDA_API_VERSION
	.align		4
        /*0000*/ 	.byte	0x04, 0x37
        /*0002*/ 	.short	(.L_47 - .L_46)
.L_46:
        /*0004*/ 	.word	0x00000082


	//----- nvinfo : EIATTR_KPARAM_INFO
	.align		4
.L_47:
        /*0008*/ 	.byte	0x04, 0x17
        /*000a*/ 	.short	(.L_49 - .L_48)
.L_48:
        /*000c*/ 	.word	0x00000000
        /*0010*/ 	.short	0x0007
        /*0012*/ 	.short	0x0030
        /*0014*/ 	.byte	0x00, 0xf0, 0x11, 0x00


	//----- nvinfo : EIATTR_KPARAM_INFO
	.align		4
.L_49:
        /*0018*/ 	.byte	0x04, 0x17
        /*001a*/ 	.short	(.L_51 - .L_50)
.L_50:
        /*001c*/ 	.word	0x00000000
        /*0020*/ 	.short	0x0006
        /*0022*/ 	.short	0x0028
        /*0024*/ 	.byte	0x00, 0xf5, 0x21, 0x00


	//----- nvinfo : EIATTR_KPARAM_INFO
	.align		4
.L_51:
        /*0028*/ 	.byte	0x04, 0x17
        /*002a*/ 	.short	(.L_53 - .L_52)
.L_52:
        /*002c*/ 	.word	0x00000000
        /*0030*/ 	.short	0x0005
        /*0032*/ 	.short	0x0020
        /*0034*/ 	.byte	0x00, 0xf5, 0x21, 0x00


	//----- nvinfo : EIATTR_KPARAM_INFO
	.align		4
.L_53:
        /*0038*/ 	.byte	0x04, 0x17
        /*003a*/ 	.short	(.L_55 - .L_54)
.L_54:
        /*003c*/ 	.word	0x00000000
        /*0040*/ 	.short	0x0004
        /*0042*/ 	.short	0x001c
        /*0044*/ 	.byte	0x00, 0xf0, 0x11, 0x00


	//----- nvinfo : EIATTR_KPARAM_INFO
	.align		4
.L_55:
        /*0048*/ 	.byte	0x04, 0x17
        /*004a*/ 	.short	(.L_57 - .L_56)
.L_56:
        /*004c*/ 	.word	0x00000000
        /*0050*/ 	.short	0x0003
        /*0052*/ 	.short	0x0018
        /*0054*/ 	.byte	0x00, 0xf0, 0x11, 0x00


	//----- nvinfo : EIATTR_KPARAM_INFO
	.align		4
.L_57:
        /*0058*/ 	.byte	0x04, 0x17
        /*005a*/ 	.short	(.L_59 - .L_58)
.L_58:
        /*005c*/ 	.word	0x00000000
        /*0060*/ 	.short	0x0002
        /*0062*/ 	.short	0x0010
        /*0064*/ 	.byte	0x00, 0xf5, 0x21, 0x00


	//----- nvinfo : EIATTR_KPARAM_INFO
	.align		4
.L_59:
        /*0068*/ 	.byte	0x04, 0x17
        /*006a*/ 	.short	(.L_61 - .L_60)
.L_60:
        /*006c*/ 	.word	0x00000000
        /*0070*/ 	.short	0x0001
        /*0072*/ 	.short	0x0008
        /*0074*/ 	.byte	0x00, 0xf0, 0x11, 0x00


	//----- nvinfo : EIATTR_KPARAM_INFO
	.align		4
.L_61:
        /*0078*/ 	.byte	0x04, 0x17
        /*007a*/ 	.short	(.L_63 - .L_62)
.L_62:
        /*007c*/ 	.word	0x00000000
        /*0080*/ 	.short	0x0000
        /*0082*/ 	.short	0x0000
        /*0084*/ 	.byte	0x00, 0xf5, 0x21, 0x00


	//----- nvinfo : EIATTR_SPARSE_MMA_MASK
	.align		4
.L_63:
        /*0088*/ 	.byte	0x03, 0x50
        /*008a*/ 	.short	0x0000


	//----- nvinfo : EIATTR_MAXREG_COUNT
	.align		4
        /*008c*/ 	.byte	0x03, 0x1b
        /*008e*/ 	.short	0x00ff


	//----- nvinfo : EIATTR_MERCURY_ISA_VERSION
	.align		4
        /*0090*/ 	.byte	0x03, 0x5f
        /*0092*/ 	.short	0x0101


	//----- nvinfo : EIATTR_VRC_CTA_INIT_COUNT
	.align		4
        /*0094*/ 	.byte	0x02, 0x4a
	.zero		1
	.zero		1


	//----- nvinfo : EIATTR_EXIT_INSTR_OFFSETS
	.align		4
        /*0098*/ 	.byte	0x04, 0x1c
        /*009a*/ 	.short	(.L_65 - .L_64)


	//   ....[0]....
.L_64:
        /*009c*/ 	.word	0x000001f0


	//   ....[1]....
        /*00a0*/ 	.word	0x00001950


	//----- nvinfo : EIATTR_CRS_STACK_SIZE
	.align		4
.L_65:
        /*00a4*/ 	.byte	0x04, 0x1e
        /*00a6*/ 	.short	(.L_67 - .L_66)
.L_66:
        /*00a8*/ 	.word	0x00000000


	//----- nvinfo : EIATTR_CBANK_PARAM_SIZE
	.align		4
.L_67:
        /*00ac*/ 	.byte	0x03, 0x19
        /*00ae*/ 	.short	0x0034


	//----- nvinfo : EIATTR_PARAM_CBANK
	.align		4
        /*00b0*/ 	.byte	0x04, 0x0a
        /*00b2*/ 	.short	(.L_69 - .L_68)
	.align		4
.L_68:
        /*00b4*/ 	.word	index@(.nv.constant0._Z19cosine_distance_gpuPKfiS0_iiPfPii)
        /*00b8*/ 	.short	0x0380
        /*00ba*/ 	.short	0x0034


	//----- nvinfo : EIATTR_SW_WAR
	.align		4
.L_69:
        /*00bc*/ 	.byte	0x04, 0x36
        /*00be*/ 	.short	(.L_71 - .L_70)
.L_70:
        /*00c0*/ 	.word	0x00000008
.L_71:


//--------------------- .nv.callgraph             --------------------------
	.section	.nv.callgraph,"",@"SHT_CUDA_CALLGRAPH"
	.align	4
	.sectionentsize	8
	.align		4
        /*0000*/ 	.word	0x00000000
	.align		4
        /*0004*/ 	.word	0xffffffff
	.align		4
        /*0008*/ 	.word	index@(_Z18insertion_sort_gpuiiiiPfPiPKiPKf)
	.align		4
        /*000c*/ 	.word	index@(free)
	.align		4
        /*0010*/ 	.word	index@(_Z18insertion_sort_gpuiiiiPfPiPKiPKf)
	.align		4
        /*0014*/ 	.word	index@(malloc)
	.align		4
        /*0018*/ 	.word	0x00000000
	.align		4
        /*001c*/ 	.word	0xfffffffe
	.align		4
        /*0020*/ 	.word	0x00000000
	.align		4
        /*0024*/ 	.word	0xfffffffd
	.align		4
        /*0028*/ 	.word	0x00000000
	.align		4
        /*002c*/ 	.word	0xfffffffc


//--------------------- .nv.constant4             --------------------------
	.section	.nv.constant4,"a",@progbits
	.align	8
	.align		8
.nv.constant4:
        /*0000*/ 	.dword	malloc
	.align		8
        /*0008*/ 	.dword	free


//--------------------- .text._Z18insertion_sort_gpuiiiiPfPiPKiPKf --------------------------
	.section	.text._Z18insertion_sort_gpuiiiiPfPiPKiPKf,"ax",@progbits
	.align	128
        .global         _Z18insertion_sort_gpuiiiiPfPiPKiPKf
        .type           _Z18insertion_sort_gpuiiiiPfPiPKiPKf,@function
        .size           _Z18insertion_sort_gpuiiiiPfPiPKiPKf,(.L_x_41 - _Z18insertion_sort_gpuiiiiPfPiPKiPKf)
        .other          _Z18insertion_sort_gpuiiiiPfPiPKiPKf,@"STO_CUDA_ENTRY STV_DEFAULT"
_Z18insertion_sort_gpuiiiiPfPiPKiPKf:
.text._Z18insertion_sort_gpuiiiiPfPiPKiPKf:
[----:B------:R-:W0:Y:S01]  /*0000*/  LDC R1, c[0x0][0x37c] ;  /* 0x0000df00ff017b82 */ /* 0x000e220000000800 */
[----:B------:R-:W1:Y:S07]  /*0010*/  S2R R3, SR_TID.X ;  /* 0x0000000000037919 */ /* 0x000e6e0000002100 */
[----:B------:R-:W1:Y:S01]  /*0020*/  S2UR UR4, SR_CTAID.X ;  /* 0x00000000000479c3 */ /* 0x000e620000002500 */
[----:B------:R-:W2:Y:S07]  /*0030*/  LDCU UR5, c[0x0][0x384] ;  /* 0x00007080ff0577ac */ /* 0x000eae0008000800 */
[----:B------:R-:W1:Y:S02]  /*0040*/  LDC R2, c[0x0][0x360] ;  /* 0x0000d800ff027b82 */ /* 0x000e640000000800 */
[----:B-1----:R-:W-:-:S05]  /*0050*/  IMAD R2, R2, UR4, R3 ;  /* 0x0000000402027c24 */ /* 0x002fca000f8e0203 */
[----:B--2---:R-:W-:-:S13]  /*0060*/  ISETP.GE.AND P0, PT, R2, UR5, PT ;  /* 0x0000000502007c0c */ /* 0x004fda000bf06270 */
[----:B0-----:R-:W-:Y:S05]  /*0070*/  @P0 EXIT ;  /* 0x000000000000094d */ /* 0x001fea0003800000 */
[----:B------:R-:W0:Y:S01]  /*0080*/  LDCU UR4, c[0x0][0x38c] ;  /* 0x00007180ff0477ac */ /* 0x000e220008000800 */
[----:B------:R-:W-:Y:S01]  /*0090*/  MOV R16, 0x0 ;  /* 0x0000000000107802 */ /* 0x000fe20000000f00 */
[----:B------:R-:W-:-:S03]  /*00a0*/  UMOV UR36, 0x4 ;  /* 0x0000000400247882 */ /* 0x000fc60000000000 */
[----:B------:R1:W2:Y:S01]  /*00b0*/  LDC.64 R6, c[0x4][R16] ;  /* 0x0100000010067b82 */ /* 0x0002a20000000a00 */
[----:B------:R-:W-:Y:S02]  /*00c0*/  UMOV UR37, 0x0 ;  /* 0x0000000000257882 */ /* 0x000fe40000000000 */
[----:B0-----:R-:W-:-:S06]  /*00d0*/  UIMAD.WIDE UR36, UR4, 0x4, UR36 ;  /* 0x00000004042478a5 */ /* 0x001fcc000f8e0224 */
[----:B------:R-:W-:Y:S01]  /*00e0*/  IMAD.U32 R9, RZ, RZ, UR37 ;  /* 0x00000025ff097e24 */ /* 0x000fe2000f8e00ff */
[----:B------:R-:W-:Y:S01]  /*00f0*/  MOV R8, UR36 ;  /* 0x0000002400087c02 */ /* 0x000fe20008000f00 */
[----:B------:R-:W-:Y:S02]  /*0100*/  IMAD.U32 R5, RZ, RZ, UR37 ;  /* 0x00000025ff057e24 */ /* 0x000fe4000f8e00ff */
[----:B------:R-:W-:Y:S02]  /*0110*/  IMAD.U32 R4, RZ, RZ, UR36 ;  /* 0x00000024ff047e24 */ /* 0x000fe4000f8e00ff */
[----:B-1----:R-:W-:-:S07]  /*0120*/  IMAD.MOV.U32 R5, RZ, RZ, R9 ;  /* 0x000000ffff057224 */ /* 0x002fce00078e0009 */
[----:B------:R-:W-:-:S07]  /*0130*/  LEPC R20, `(.L_x_0) ;  /* 0x000000001014794e */ /* 0x000fce0000000000 */
[----:B--2---:R-:W-:Y:S05]  /*0140*/  CALL.ABS.NOINC R6 ;  /* 0x0000000006007343 */ /* 0x004fea0003c00000 */
.L_x_0:
[----:B------:R-:W0:Y:S01]  /*0150*/  LDC.64 R16, c[0x4][R16] ;  /* 0x0100000010107b82 */ /* 0x000e220000000a00 */
[----:B------:R-:W-:Y:S01]  /*0160*/  MOV R9, UR37 ;  /* 0x0000002500097c02 */ /* 0x000fe20008000f00 */
[----:B------:R-:W-:Y:S01]  /*0170*/  IMAD.MOV.U32 R18, RZ, RZ, R4 ;  /* 0x000000ffff127224 */ /* 0x000fe200078e0004 */
[----:B------:R-:W-:Y:S01]  /*0180*/  MOV R6, UR36 ;  /* 0x0000002400067c02 */ /* 0x000fe20008000f00 */
[----:B------:R-:W-:Y:S02]  /*0190*/  IMAD.MOV.U32 R19, RZ, RZ, R5 ;  /* 0x000000ffff137224 */ /* 0x000fe400078e0005 */
[----:B------:R-:W-:Y:S01]  /*01a0*/  IMAD.U32 R7, RZ, RZ, UR37 ;  /* 0x00000025ff077e24 */ /* 0x000fe2000f8e00ff */
[----:B------:R-:W-:Y:S01]  /*01b0*/  MOV R4, R6 ;  /* 0x0000000600047202 */ /* 0x000fe20000000f00 */
[----:B------:R-:W-:Y:S02]  /*01c0*/  IMAD.U32 R8, RZ, RZ, UR36 ;  /* 0x00000024ff087e24 */ /* 0x000fe4000f8e00ff */
[----:B------:R-:W-:-:S07]  /*01d0*/  IMAD.MOV.U32 R5, RZ, RZ, R9 ;  /* 0x000000ffff057224 */ /* 0x000fce00078e0009 */
[----:B------:R-:W-:-:S07]  /*01e0*/  LEPC R20, `(.L_x_1) ;  /* 0x000000001014794e */ /* 0x000fce0000000000 */
[----:B0-----:R-:W-:Y:S05]  /*01f0*/  CALL.ABS.NOINC R16 ;  /* 0x0000000010007343 */ /* 0x001fea0003c00000 */
.L_x_1:
[----:B------:R-:W0:Y:S01]  /*0200*/  LDCU UR4, c[0x0][0x380] ;  /* 0x00007000ff0477ac */ /* 0x000e220008000800 */
[----:B------:R-:W1:Y:S01]  /*0210*/  LDC.64 R6, c[0x0][0x358] ;  /* 0x0000d600ff067b82 */ /* 0x000e620000000a00 */
[----:B------:R-:W-:Y:S01]  /*0220*/  IMAD.MOV.U32 R16, RZ, RZ, R4 ;  /* 0x000000ffff107224 */ /* 0x000fe200078e0004 */
[----:B------:R-:W-:Y:S01]  /*0230*/  MOV R17, R5 ;  /* 0x0000000500117202 */ /* 0x000fe20000000f00 */
[----:B0-----:R-:W-:-:S09]  /*0240*/  UISETP.GE.AND UP0, UPT, UR4, 0x1, UPT ;  /* 0x000000010400788c */ /* 0x001fd2000bf06270 */
[----:B------:R-:W-:Y:S05]  /*0250*/  BRA.U !UP0, `(.L_x_2) ;  /* 0x0000000508187547 */ /* 0x000fea000b800000 */
[----:B------:R-:W0:Y:S01]  /*0260*/  LDC R5, c[0x0][0x38c] ;  /* 0x0000e300ff057b82 */ /* 0x000e220000000800 */
[----:B------:R-:W-:Y:S01]  /*0270*/  BSSY.RECONVERGENT B1, `(.L_x_2) ;  /* 0x0000044000017945 */ /* 0x000fe20003800200 */
[----:B------:R-:W-:Y:S02]  /*0280*/  IMAD.MOV.U32 R3, RZ, RZ, RZ ;  /* 0x000000ffff037224 */ /* 0x000fe400078e00ff */
[C---:B0-----:R-:W-:Y:S02]  /*0290*/  VIADD R0, R5.reuse, 0xffffffff ;  /* 0xffffffff05007836 */ /* 0x041fe40000000000 */
[----:B------:R-:W-:-:S07]  /*02a0*/  IMAD.WIDE R4, R5, 0x4, R18 ;  /* 0x0000000405047825 */ /* 0x000fce00078e0212 */
.L_x_10:
[----:B0-----:R-:W0:Y:S01]  /*02b0*/  LDCU UR4, c[0x0][0x384] ;  /* 0x00007080ff0477ac */ /* 0x001e220008000800 */
[----:B------:R-:W2:Y:S01]  /*02c0*/  LDC.64 R10, c[0x0][0x3a8] ;  /* 0x0000ea00ff0a7b82 */ /* 0x000ea20000000a00 */
[C---:B-1----:R-:W-:Y:S02]  /*02d0*/  R2UR UR6, R6.reuse ;  /* 0x00000000060672ca */ /* 0x042fe400000e0000 */
[C---:B------:R-:W-:Y:S02]  /*02e0*/  R2UR UR7, R7.reuse ;  /* 0x00000000070772ca */ /* 0x040fe400000e0000 */
[----:B------:R-:W-:Y:S02]  /*02f0*/  R2UR UR8, R6 ;  /* 0x00000000060872ca */ /* 0x000fe400000e0000 */
[----:B------:R-:W-:Y:S01]  /*0300*/  R2UR UR9, R7 ;  /* 0x00000000070972ca */ /* 0x000fe200000e0000 */
[----:B------:R-:W1:Y:S01]  /*0310*/  LDC.64 R12, c[0x0][0x3a0] ;  /* 0x0000e800ff0c7b82 */ /* 0x000e620000000a00 */
[----:B0-----:R-:W-:Y:S01]  /*0320*/  IMAD R9, R3, UR4, R2 ;  /* 0x0000000403097c24 */ /* 0x001fe2000f8e0202 */
[----:B------:R-:W0:Y:S01]  /*0330*/  LDCU UR4, c[0x0][0x38c] ;  /* 0x00007180ff0477ac */ /* 0x000e220008000800 */
[----:B------:R-:W-:Y:S02]  /*0340*/  BSSY.RECONVERGENT B0, `(.L_x_3) ;  /* 0x0000032000007945 */ /* 0x000fe40003800200 */
[----:B--2---:R-:W-:-:S04]  /*0350*/  IMAD.WIDE R10, R9, 0x4, R10 ;  /* 0x00000004090a7825 */ /* 0x004fc800078e020a */
[----:B-1----:R-:W-:Y:S01]  /*0360*/  IMAD.WIDE R12, R9, 0x4, R12 ;  /* 0x00000004090c7825 */ /* 0x002fe200078e020c */
[----:B------:R1:W5:Y:S01]  /*0370*/  LDG.E R8, desc[UR6][R10.64] ;  /* 0x000000060a087981 */ /* 0x000362000c1e1900 */
[----:B0-----:R-:W-:-:S03]  /*0380*/  ISETP.GE.AND P0, PT, R3, UR4, PT ;  /* 0x0000000403007c0c */ /* 0x001fc6000bf06270 */
[----:B------:R1:W5:Y:S01]  /*0390*/  LDG.E R9, desc[UR8][R12.64] ;  /* 0x000000080c097981 */ /* 0x000362000c1e1900 */
[----:B------:R-:W-:Y:S09]  /*03a0*/  BSSY.RELIABLE B2, `(.L_x_4) ;  /* 0x0000008000027945 */ /* 0x000ff20003800100 */
[----:B-1----:R-:W-:Y:S05]  /*03b0*/  @!P0 BRA `(.L_x_5) ;  /* 0x0000000000188947 */ /* 0x002fea0003800000 */
[----:B------:R-:W-:Y:S02]  /*03c0*/  R2UR UR4, R6 ;  /* 0x00000000060472ca */ /* 0x000fe400000e0000 */
[----:B------:R-:W-:-:S13]  /*03d0*/  R2UR UR5, R7 ;  /* 0x00000000070572ca */ /* 0x000fda00000e0000 */
[----:B------:R-:W2:Y:S02]  /*03e0*/  LD.E R11, desc[UR4][R4.64+-0x4] ;  /* 0xfffffc04040b7980 */ /* 0x000ea4000c101900 */
[----:B--2--5:R-:W-:-:S13]  /*03f0*/  FSETP.GE.AND P0, PT, R8, R11, PT ;  /* 0x0000000b0800720b */ /* 0x024fda0003f06000 */
[----:B------:R-:W-:Y:S05]  /*0400*/  @P0 BREAK.RELIABLE B2 ;  /* 0x0000000000020942 */ /* 0x000fea0003800100 */
[----:B------:R-:W-:Y:S05]  /*0410*/  @P0 BRA `(.L_x_6) ;  /* 0x0000000000900947 */ /* 0x000fea0003800000 */
.L_x_5:
[----:B------:R-:W-:Y:S05]  /*0420*/  BSYNC.RELIABLE B2 ;  /* 0x0000000000027941 */ /* 0x000fea0003800100 */
.L_x_4:
[----:B------:R-:W-:Y:S01]  /*0430*/  VIMNMX R13, PT, PT, R0, R3, PT ;  /* 0x00000003000d7248 */ /* 0x000fe20003fe0100 */
[----:B------:R-:W-:Y:S03]  /*0440*/  BSSY.RECONVERGENT B2, `(.L_x_7) ;  /* 0x0000019000027945 */ /* 0x000fe60003800200 */
[----:B------:R-:W-:-:S13]  /*0450*/  ISETP.GE.AND P0, PT, R13, RZ, PT ;  /* 0x000000ff0d00720c */ /* 0x000fda0003f06270 */
[----:B------:R-:W-:Y:S05]  /*0460*/  @!P0 BRA `(.L_x_8) ;  /* 0x0000000000588947 */ /* 0x000fea0003800000 */
[----:B------:R-:W-:-:S07]  /*0470*/  MOV R21, R13 ;  /* 0x0000000d00157202 */ /* 0x000fce0000000f00 */
.L_x_9:
[----:B------:R-:W-:Y:S01]  /*0480*/  R2UR UR4, R6 ;  /* 0x00000000060472ca */ /* 0x000fe200000e0000 */
[----:B0-----:R-:W-:Y:S01]  /*0490*/  IMAD.WIDE R10, R21, 0x4, R18 ;  /* 0x00000004150a7825 */ /* 0x001fe200078e0212 */
[----:B------:R-:W-:-:S13]  /*04a0*/  R2UR UR5, R7 ;  /* 0x00000000070572ca */ /* 0x000fda00000e0000 */
[----:B------:R-:W2:Y:S01]  /*04b0*/  LD.E R23, desc[UR4][R10.64+-0x4] ;  /* 0xfffffc040a177980 */ /* 0x000ea2000c101900 */
[----:B------:R-:W-:Y:S01]  /*04c0*/  IMAD.MOV.U32 R13, RZ, RZ, R21 ;  /* 0x000000ffff0d7224 */ /* 0x000fe200078e0015 */
[----:B--2--5:R-:W-:-:S13]  /*04d0*/  FSETP.GT.AND P0, PT, R23, R8, PT ;  /* 0x000000081700720b */ /* 0x024fda0003f04000 */
[----:B------:R-:W-:Y:S05]  /*04e0*/  @!P0 BRA `(.L_x_8) ;  /* 0x0000000000388947 */ /* 0x000fea0003800000 */
[C---:B------:R-:W-:Y:S01]  /*04f0*/  R2UR UR4, R6.reuse ;  /* 0x00000000060472ca */ /* 0x040fe200000e0000 */
[----:B------:R-:W-:Y:S01]  /*0500*/  IMAD.WIDE.U32 R10, R21, 0x4, R18 ;  /* 0x00000004150a7825 */ /* 0x000fe200078e0012 */
[----:B------:R-:W-:Y:S02]  /*0510*/  R2UR UR5, R7 ;  /* 0x00000000070572ca */ /* 0x000fe400000e0000 */
[----:B------:R-:W-:Y:S01]  /*0520*/  R2UR UR6, R6 ;  /* 0x00000000060672ca */ /* 0x000fe200000e0000 */
[----:B------:R-:W-:Y:S01]  /*0530*/  IMAD.WIDE R12, R21, 0x4, R16 ;  /* 0x00000004150c7825 */ /* 0x000fe200078e0210 */
[----:B------:R-:W-:-:S09]  /*0540*/  R2UR UR7, R7 ;  /* 0x00000000070772ca */ /* 0x000fd200000e0000 */
[----:B------:R0:W-:Y:S04]  /*0550*/  ST.E desc[UR4][R10.64], R23 ;  /* 0x000000170a007985 */ /* 0x0001e8000c101904 */
[----:B------:R-:W2:Y:S01]  /*0560*/  LD.E R13, desc[UR6][R12.64+-0x4] ;  /* 0xfffffc060c0d7980 */ /* 0x000ea2000c101900 */
[C---:B------:R-:W-:Y:S01]  /*0570*/  ISETP.NE.AND P0, PT, R21.reuse, RZ, PT ;  /* 0x000000ff1500720c */ /* 0x040fe20003f05270 */
[----:B------:R-:W-:-:S04]  /*0580*/  IMAD.WIDE.U32 R14, R21, 0x4, R16 ;  /* 0x00000004150e7825 */ /* 0x000fc800078e0010 */
[----:B------:R-:W-:Y:S01]  /*0590*/  VIADD R21, R21, 0xffffffff ;  /* 0xffffffff15157836 */ /* 0x000fe20000000000 */
[----:B--2---:R0:W-:Y:S07]  /*05a0*/  ST.E desc[UR4][R14.64], R13 ;  /* 0x0000000d0e007985 */ /* 0x0041ee000c101904 */
[----:B------:R-:W-:Y:S05]  /*05b0*/  @P0 BRA `(.L_x_9) ;  /* 0xfffffffc00b00947 */ /* 0x000fea000383ffff */
[----:B0-----:R-:W-:-:S07]  /*05c0*/  MOV R13, 0xffffffff ;  /* 0xffffffff000d7802 */ /* 0x001fce0000000f00 */
.L_x_8:
[----:B------:R-:W-:Y:S05]  /*05d0*/  BSYNC.RECONVERGENT B2 ;  /* 0x0000000000027941 */ /* 0x000fea0003800200 */
.L_x_7:
[C---:B------:R-:W-:Y:S01]  /*05e0*/  R2UR UR4, R6.reuse ;  /* 0x00000000060472ca */ /* 0x040fe200000e0000 */
[----:B------:R-:W-:Y:S01]  /*05f0*/  IMAD.WIDE R10, R13, 0x4, R18 ;  /* 0x000000040d0a7825 */ /* 0x000fe200078e0212 */
[----:B------:R-:W-:Y:S02]  /*0600*/  R2UR UR5, R7 ;  /* 0x00000000070572ca */ /* 0x000fe400000e0000 */
[----:B------:R-:W-:Y:S01]  /*0610*/  R2UR UR6, R6 ;  /* 0x00000000060672ca */ /* 0x000fe200000e0000 */
[----:B------:R-:W-:Y:S01]  /*0620*/  IMAD.WIDE R12, R13, 0x4, R16 ;  /* 0x000000040d0c7825 */ /* 0x000fe200078e0210 */
[----:B------:R-:W-:-:S09]  /*0630*/  R2UR UR7, R7 ;  /* 0x00000000070772ca */ /* 0x000fd200000e0000 */
[----:B-----5:R0:W-:Y:S04]  /*0640*/  ST.E desc[UR4][R10.64], R8 ;  /* 0x000000080a007985 */ /* 0x0201e8000c101904 */
[----:B------:R0:W-:Y:S02]  /*0650*/  ST.E desc[UR6][R12.64], R9 ;  /* 0x000000090c007985 */ /* 0x0001e4000c101906 */
.L_x_6:
[----:B------:R-:W-:Y:S05]  /*0660*/  BSYNC.RECONVERGENT B0 ;  /* 0x0000000000007941 */ /* 0x000fea0003800200 */
.L_x_3:
[----:B------:R-:W1:Y:S01]  /*0670*/  LDCU UR4, c[0x0][0x380] ;  /* 0x00007000ff0477ac */ /* 0x000e620008000800 */
[----:B------:R-:W-:-:S05]  /*0680*/  VIADD R3, R3, 0x1 ;  /* 0x0000000103037836 */ /* 0x000fca0000000000 */
[----:B-1----:R-:W-:-:S13]  /*0690*/  ISETP.NE.AND P0, PT, R3, UR4, PT ;  /* 0x0000000403007c0c */ /* 0x002fda000bf05270 */
[----:B------:R-:W-:Y:S05]  /*06a0*/  @P0 BRA `(.L_x_10) ;  /* 0xfffffffc00000947 */ /* 0x000fea000383ffff */
[----:B------:R-:W-:Y:S05]  /*06b0*/  BSYNC.RECONVERGENT B1 ;  /* 0x0000000000017941 */ /* 0x000fea0003800200 */
.L_x_2:
[----:B------:R-:W2:Y:S02]  /*06c0*/  LDC R0, c[0x0][0x38c] ;  /* 0x0000e300ff007b82 */ /* 0x000ea40000000800 */
[----:B--2---:R-:W-:-:S13]  /*06d0*/  ISETP.GE.AND P0, PT, R0, 0x1, PT ;  /* 0x000000010000780c */ /* 0x004fda0003f06270 */
[----:B------:R-:W-:Y:S05]  /*06e0*/  @!P0 BRA `(.L_x_11) ;  /* 0x0000000800808947 */ /* 0x000fea0003800000 */
[C---:B------:R-:W-:Y:S01]  /*06f0*/  ISETP.GE.U32.AND P1, PT, R0.reuse, 0x8, PT ;  /* 0x000000080000780c */ /* 0x040fe20003f26070 */
[----:B------:R-:W-:Y:S01]  /*0700*/  IMAD.MOV.U32 R5, RZ, RZ, RZ ;  /* 0x000000ffff057224 */ /* 0x000fe200078e00ff */
[----:B------:R-:W-:-:S04]  /*0710*/  LOP3.LUT R3, R0, 0x7, RZ, 0xc0, !PT ;  /* 0x0000000700037812 */ /* 0x000fc800078ec0ff */
[----:B------:R-:W-:-:S07]  /*0720*/  ISETP.NE.AND P0, PT, R3, RZ, PT ;  /* 0x000000ff0300720c */ /* 0x000fce0003f05270 */
[----:B------:R-:W-:Y:S06]  /*0730*/  @!P1 BRA `(.L_x_12) ;  /* 0x0000000400209947 */ /* 0x000fec0003800000 */
[----:B------:R-:W2:Y:S01]  /*0740*/  LDC R4, c[0x0][0x384] ;  /* 0x0000e100ff047b82 */ /* 0x000ea20000000800 */
[----:B0-----:R-:W-:Y:S01]  /*0750*/  IADD3 R12, P1, PT, R16, 0x10, RZ ;  /* 0x00000010100c7810 */ /* 0x001fe20007f3e0ff */
[----:B------:R-:W-:Y:S01]  /*0760*/  BSSY.RECONVERGENT B0, `(.L_x_12) ;  /* 0x0000045000007945 */ /* 0x000fe20003800200 */
[----:B------:R-:W-:Y:S02]  /*0770*/  IADD3 R14, P2, PT, R18, 0x10, RZ ;  /* 0x00000010120e7810 */ /* 0x000fe40007f5e0ff */
[----:B------:R-:W-:Y:S01]  /*0780*/  LOP3.LUT R5, R0, 0x7ffffff8, RZ, 0xc0, !PT ;  /* 0x7ffffff800057812 */ /* 0x000fe200078ec0ff */
[----:B------:R-:W-:Y:S01]  /*0790*/  IMAD.X R13, RZ, RZ, R17, P1 ;  /* 0x000000ffff0d7224 */ /* 0x000fe200008e0611 */
[----:B------:R-:W-:Y:S01]  /*07a0*/  MOV R27, R2 ;  /* 0x00000002001b7202 */ /* 0x000fe20000000f00 */
[----:B------:R-:W0:Y:S01]  /*07b0*/  LDC.64 R8, c[0x0][0x390] ;  /* 0x0000e400ff087b82 */ /* 0x000e220000000a00 */
[----:B------:R-:W-:Y:S01]  /*07c0*/  IMAD.X R15, RZ, RZ, R19, P2 ;  /* 0x000000ffff0f7224 */ /* 0x000fe200010e0613 */
[----:B------:R-:W-:-:S06]  /*07d0*/  IADD3 R26, PT, PT, -R5, RZ, RZ ;  /* 0x000000ff051a7210 */ /* 0x000fcc0007ffe1ff */
[----:B------:R-:W3:Y:S02]  /*07e0*/  LDC.64 R10, c[0x0][0x398] ;  /* 0x0000e600ff0a7b82 */ /* 0x000ee40000000a00 */
.L_x_13:
[----:B-1----:R-:W-:Y:S02]  /*07f0*/  R2UR UR4, R6 ;  /* 0x00000000060472ca */ /* 0x002fe400000e0000 */
[----:B------:R-:W-:-:S13]  /*0800*/  R2UR UR5, R7 ;  /* 0x00000000070572ca */ /* 0x000fda00000e0000 */
[----:B----4-:R-:W4:Y:S01]  /*0810*/  LD.E R29, desc[UR4][R12.64+-0x10] ;  /* 0xfffff0040c1d7980 */ /* 0x010f22000c101900 */
[----:B------:R-:W-:Y:S01]  /*0820*/  R2UR UR6, R6 ;  /* 0x00000000060672ca */ /* 0x000fe200000e0000 */
[----:B---3--:R-:W-:Y:S01]  /*0830*/  IMAD.WIDE R20, R27, 0x4, R10 ;  /* 0x000000041b147825 */ /* 0x008fe200078e020a */
[----:B------:R-:W-:-:S04]  /*0840*/  R2UR UR7, R7 ;  /* 0x00000000070772ca */ /* 0x000fc800000e0000 */
[----:B----4-:R1:W-:Y:S09]  /*0850*/  STG.E desc[UR4][R20.64], R29 ;  /* 0x0000001d14007986 */ /* 0x0103f2000c101904 */
[----:B------:R-:W3:Y:S01]  /*0860*/  LD.E R28, desc[UR6][R14.64+-0x10] ;  /* 0xfffff0060e1c7980 */ /* 0x000ee2000c101900 */
[----:B0-----:R-:W-:-:S05]  /*0870*/  IMAD.WIDE R22, R27, 0x4, R8 ;  /* 0x000000041b167825 */ /* 0x001fca00078e0208 */
[----:B---3--:R-:W-:Y:S04]  /*0880*/  STG.E desc[UR4][R22.64], R28 ;  /* 0x0000001c16007986 */ /* 0x008fe8000c101904 */
[----:B-1----:R-:W3:Y:S01]  /*0890*/  LD.E R29, desc[UR6][R12.64+-0xc] ;  /* 0xfffff4060c1d7980 */ /* 0x002ee2000c101900 */
[----:B--2---:R-:W-:-:S05]  /*08a0*/  IMAD.WIDE R24, R4, 0x4, R20 ;  /* 0x0000000404187825 */ /* 0x004fca00078e0214 */
[----:B---3--:R0:W-:Y:S04]  /*08b0*/  STG.E desc[UR4][R24.64], R29 ;  /* 0x0000001d18007986 */ /* 0x0081e8000c101904 */
[----:B0-----:R-:W2:Y:S01]  /*08c0*/  LD.E R29, desc[UR6][R14.64+-0xc] ;  /* 0xfffff4060e1d7980 */ /* 0x001ea2000c101900 */
[----:B------:R-:W-:-:S05]  /*08d0*/  IMAD.WIDE R20, R4, 0x4, R22 ;  /* 0x0000000404147825 */ /* 0x000fca00078e0216 */
[----:B--2---:R0:W-:Y:S04]  /*08e0*/  STG.E desc[UR4][R20.64], R29 ;  /* 0x0000001d14007986 */ /* 0x0041e8000c101904 */
[----:B------:R-:W2:Y:S01]  /*08f0*/  LD.E R28, desc[UR6][R12.64+-0x8] ;  /* 0xfffff8060c1c7980 */ /* 0x000ea2000c101900 */
[----:B------:R-:W-:-:S05]  /*0900*/  IMAD.WIDE R22, R4, 0x4, R24 ;  /* 0x0000000404167825 */ /* 0x000fca00078e0218 */
[----:B--2---:R-:W-:Y:S04]  /*0910*/  STG.E desc[UR4][R22.64], R28 ;  /* 0x0000001c16007986 */ /* 0x004fe8000c101904 */
[----:B0-----:R-:W2:Y:S01]  /*0920*/  LD.E R29, desc[UR6][R14.64+-0x8] ;  /* 0xfffff8060e1d7980 */ /* 0x001ea2000c101900 */
[----:B------:R-:W-:-:S05]  /*0930*/  IMAD.WIDE R24, R4, 0x4, R20 ;  /* 0x0000000404187825 */ /* 0x000fca00078e0214 */
[----:B--2---:R0:W-:Y:S04]  /*0940*/  STG.E desc[UR4][R24.64], R29 ;  /* 0x0000001d18007986 */ /* 0x0041e8000c101904 */
        /* <DEDUP_REMOVED lines=25> */
[----:B------:R-:W-:-:S04]  /*0ae0*/  IMAD.WIDE R24, R4, 0x4, R20 ;  /* 0x0000000404187825 */ /* 0x000fc800078e0214 */
[----:B------:R-:W-:-:S05]  /*0af0*/  VIADD R26, R26, 0x8 ;  /* 0x000000081a1a7836 */ /* 0x000fca0000000000 */
[----:B------:R-:W-:Y:S01]  /*0b00*/  ISETP.NE.AND P1, PT, R26, RZ, PT ;  /* 0x000000ff1a00720c */ /* 0x000fe20003f25270 */
[----:B--2---:R0:W-:Y:S04]  /*0b10*/  STG.E desc[UR4][R24.64], R29 ;  /* 0x0000001d18007986 */ /* 0x0041e8000c101904 */
[----:B0-----:R0:W2:Y:S01]  /*0b20*/  LD.E R25, desc[UR6][R14.64+0xc] ;  /* 0x00000c060e197980 */ /* 0x0010a2000c101900 */
[----:B------:R-:W-:Y:S01]  /*0b30*/  IMAD.WIDE R20, R4, 0x4, R22 ;  /* 0x0000000404147825 */ /* 0x000fe200078e0216 */
[----:B------:R-:W-:Y:S02]  /*0b40*/  IADD3 R12, P2, PT, R12, 0x20, RZ ;  /* 0x000000200c0c7810 */ /* 0x000fe40007f5e0ff */
[----:B------:R-:W-:Y:S02]  /*0b50*/  LEA R27, R4, R27, 0x3 ;  /* 0x0000001b041b7211 */ /* 0x000fe400078e18ff */
[----:B------:R-:W-:-:S02]  /*0b60*/  IADD3.X R13, PT, PT, RZ, R13, RZ, P2, !PT ;  /* 0x0000000dff0d7210 */ /* 0x000fc400017fe4ff */
[----:B0-----:R-:W-:-:S05]  /*0b70*/  IADD3 R14, P3, PT, R14, 0x20, RZ ;  /* 0x000000200e0e7810 */ /* 0x001fca0007f7e0ff */
[----:B------:R-:W-:Y:S01]  /*0b80*/  IMAD.X R15, RZ, RZ, R15, P3 ;  /* 0x000000ffff0f7224 */ /* 0x000fe200018e060f */
[----:B--2---:R4:W-:Y:S01]  /*0b90*/  STG.E desc[UR4][R20.64], R25 ;  /* 0x0000001914007986 */ /* 0x0049e2000c101904 */
[----:B------:R-:W-:Y:S06]  /*0ba0*/  @P1 BRA `(.L_x_13) ;  /* 0xfffffffc00101947 */ /* 0x000fec000383ffff */
[----:B------:R-:W-:Y:S05]  /*0bb0*/  BSYNC.RECONVERGENT B0 ;  /* 0x0000000000007941 */ /* 0x000fea0003800200 */
.L_x_12:
[----:B------:R-:W-:Y:S05]  /*0bc0*/  @!P0 BRA `(.L_x_11) ;  /* 0x0000000400488947 */ /* 0x000fea0003800000 */
[----:B------:R-:W-:Y:S02]  /*0bd0*/  ISETP.GE.U32.AND P0, PT, R3, 0x4, PT ;  /* 0x000000040300780c */ /* 0x000fe40003f06070 */
[----:B------:R-:W-:-:S04]  /*0be0*/  LOP3.LUT R4, R0, 0x3, RZ, 0xc0, !PT ;  /* 0x0000000300047812 */ /* 0x000fc800078ec0ff */
[----:B------:R-:W-:-:S07]  /*0bf0*/  ISETP.NE.AND P1, PT, R4, RZ, PT ;  /* 0x000000ff0400720c */ /* 0x000fce0003f25270 */
[----:B------:R-:W-:Y:S06]  /*0c00*/  @!P0 BRA `(.L_x_14) ;  /* 0x00000000008c8947 */ /* 0x000fec0003800000 */
[C---:B-1----:R-:W-:Y:S01]  /*0c10*/  R2UR UR4, R6.reuse ;  /* 0x00000000060472ca */ /* 0x042fe200000e0000 */
[----:B0-----:R-:W-:Y:S01]  /*0c20*/  IMAD.WIDE.U32 R10, R5, 0x4, R16 ;  /* 0x00000004050a7825 */ /* 0x001fe200078e0010 */
[----:B------:R-:W-:Y:S01]  /*0c30*/  R2UR UR5, R7 ;  /* 0x00000000070572ca */ /* 0x000fe200000e0000 */
[----:B------:R-:W4:Y:S08]  /*0c40*/  LDC R3, c[0x0][0x384] ;  /* 0x0000e100ff037b82 */ /* 0x000f300000000800 */
[----:B------:R-:W0:Y:S04]  /*0c50*/  LDC.64 R12, c[0x0][0x398] ;  /* 0x0000e600ff0c7b82 */ /* 0x000e280000000a00 */
[----:B------:R-:W2:Y:S01]  /*0c60*/  LD.E R23, desc[UR4][R10.64] ;  /* 0x000000040a177980 */ /* 0x000ea2000c101900 */
[----:B------:R-:W-:Y:S01]  /*0c70*/  R2UR UR6, R6 ;  /* 0x00000000060672ca */ /* 0x000fe200000e0000 */
[----:B------:R-:W-:Y:S01]  /*0c80*/  IMAD.WIDE.U32 R8, R5, 0x4, R18 ;  /* 0x0000000405087825 */ /* 0x000fe200078e0012 */
[----:B------:R-:W-:Y:S01]  /*0c90*/  R2UR UR7, R7 ;  /* 0x00000000070772ca */ /* 0x000fe200000e0000 */
[----:B------:R-:W1:Y:S02]  /*0ca0*/  LDC.64 R14, c[0x0][0x390] ;  /* 0x0000e400ff0e7b82 */ /* 0x000e640000000a00 */
[----:B----4-:R-:W-:-:S04]  /*0cb0*/  IMAD R21, R5, R3, R2 ;  /* 0x0000000305157224 */ /* 0x010fc800078e0202 */
[----:B0-----:R-:W-:-:S05]  /*0cc0*/  IMAD.WIDE R12, R21, 0x4, R12 ;  /* 0x00000004150c7825 */ /* 0x001fca00078e020c */
[----:B--2---:R0:W-:Y:S04]  /*0cd0*/  STG.E desc[UR4][R12.64], R23 ;  /* 0x000000170c007986 */ /* 0x0041e8000c101904 */
[----:B------:R-:W2:Y:S01]  /*0ce0*/  LD.E R25, desc[UR6][R8.64] ;  /* 0x0000000608197980 */ /* 0x000ea2000c101900 */
[----:B-1----:R-:W-:-:S05]  /*0cf0*/  IMAD.WIDE R14, R21, 0x4, R14 ;  /* 0x00000004150e7825 */ /* 0x002fca00078e020e */
[----:B--2---:R1:W-:Y:S04]  /*0d00*/  STG.E desc[UR4][R14.64], R25 ;  /* 0x000000190e007986 */ /* 0x0043e8000c101904 */
[----:B------:R-:W2:Y:S01]  /*0d10*/  LD.E R27, desc[UR6][R10.64+0x4] ;  /* 0x000004060a1b7980 */ /* 0x000ea2000c101900 */
[----:B------:R-:W-:-:S05]  /*0d20*/  IMAD.WIDE R20, R3, 0x4, R12 ;  /* 0x0000000403147825 */ /* 0x000fca00078e020c */
[----:B--2---:R2:W-:Y:S04]  /*0d30*/  STG.E desc[UR4][R20.64], R27 ;  /* 0x0000001b14007986 */ /* 0x0045e8000c101904 */
[----:B0-----:R-:W3:Y:S01]  /*0d40*/  LD.E R23, desc[UR6][R8.64+0x4] ;  /* 0x0000040608177980 */ /* 0x001ee2000c101900 */
[----:B------:R-:W-:-:S05]  /*0d50*/  IMAD.WIDE R12, R3, 0x4, R14 ;  /* 0x00000004030c7825 */ /* 0x000fca00078e020e */
[----:B---3--:R0:W-:Y:S04]  /*0d60*/  STG.E desc[UR4][R12.64], R23 ;  /* 0x000000170c007986 */ /* 0x0081e8000c101904 */
[----:B-1----:R-:W3:Y:S01]  /*0d70*/  LD.E R25, desc[UR6][R10.64+0x8] ;  /* 0x000008060a197980 */ /* 0x002ee2000c101900 */
[----:B------:R-:W-:-:S05]  /*0d80*/  IMAD.WIDE R14, R3, 0x4, R20 ;  /* 0x00000004030e7825 */ /* 0x000fca00078e0214 */
[----:B---3--:R1:W-:Y:S04]  /*0d90*/  STG.E desc[UR4][R14.64], R25 ;  /* 0x000000190e007986 */ /* 0x0083e8000c101904 */
[----:B--2---:R-:W2:Y:S01]  /*0da0*/  LD.E R27, desc[UR6][R8.64+0x8] ;  /* 0x00000806081b7980 */ /* 0x004ea2000c101900 */
[----:B------:R-:W-:-:S05]  /*0db0*/  IMAD.WIDE R20, R3, 0x4, R12 ;  /* 0x0000000403147825 */ /* 0x000fca00078e020c */
[----:B--2---:R2:W-:Y:S04]  /*0dc0*/  STG.E desc[UR4][R20.64], R27 ;  /* 0x0000001b14007986 */ /* 0x0045e8000c101904 */
[----:B0-----:R-:W3:Y:S01]  /*0dd0*/  LD.E R23, desc[UR6][R10.64+0xc] ;  /* 0x00000c060a177980 */ /* 0x001ee2000c101900 */
[----:B------:R-:W-:-:S05]  /*0de0*/  IMAD.WIDE R12, R3, 0x4, R14 ;  /* 0x00000004030c7825 */ /* 0x000fca00078e020e */
[----:B---3--:R2:W-:Y:S04]  /*0df0*/  STG.E desc[UR4][R12.64], R23 ;  /* 0x000000170c007986 */ /* 0x0085e8000c101904 */
[----:B-1----:R-:W3:Y:S01]  /*0e00*/  LD.E R25, desc[UR6][R8.64+0xc] ;  /* 0x00000c0608197980 */ /* 0x002ee2000c101900 */
[----:B------:R-:W-:-:S04]  /*0e10*/  IMAD.WIDE R14, R3, 0x4, R20 ;  /* 0x00000004030e7825 */ /* 0x000fc800078e0214 */
[----:B------:R-:W-:Y:S01]  /*0e20*/  VIADD R5, R5, 0x4 ;  /* 0x0000000405057836 */ /* 0x000fe20000000000 */
[----:B---3--:R2:W-:Y:S06]  /*0e30*/  STG.E desc[UR4][R14.64], R25 ;  /* 0x000000190e007986 */ /* 0x0085ec000c101904 */
.L_x_14:
[----:B------:R-:W-:Y:S05]  /*0e40*/  @!P1 BRA `(.L_x_11) ;  /* 0x0000000000a89947 */ /* 0x000fea0003800000 */
[----:B------:R-:W-:Y:S01]  /*0e50*/  ISETP.NE.AND P0, PT, R4, 0x1, PT ;  /* 0x000000010400780c */ /* 0x000fe20003f05270 */
[----:B0-2---:R-:W0:Y:S08]  /*0e60*/  LDC.64 R12, c[0x0][0x398] ;  /* 0x0000e600ff0c7b82 */ /* 0x005e300000000a00 */
[----:B------:R-:W2:Y:S04]  /*0e70*/  LDC.64 R14, c[0x0][0x390] ;  /* 0x0000e400ff0e7b82 */ /* 0x000ea80000000a00 */
[----:B-1----:R-:W-:Y:S01]  /*0e80*/  @P0 R2UR UR4, R6 ;  /* 0x00000000060402ca */ /* 0x002fe200000e0000 */
[----:B------:R-:W-:Y:S01]  /*0e90*/  @P0 IMAD.WIDE.U32 R10, R5, 0x4, R16 ;  /* 0x00000004050a0825 */ /* 0x000fe200078e0010 */
[----:B------:R-:W-:-:S02]  /*0ea0*/  @P0 R2UR UR5, R7 ;  /* 0x00000000070502ca */ /* 0x000fc400000e0000 */
[----:B------:R-:W4:Y:S11]  /*0eb0*/  @P0 LDC R3, c[0x0][0x384] ;  /* 0x0000e100ff030b82 */ /* 0x000f360000000800 */
[----:B------:R-:W3:Y:S01]  /*0ec0*/  @P0 LD.E R23, desc[UR4][R10.64] ;  /* 0x000000040a170980 */ /* 0x000ee2000c101900 */
[----:B------:R-:W-:Y:S01]  /*0ed0*/  @P0 R2UR UR6, R6 ;  /* 0x00000000060602ca */ /* 0x000fe200000e0000 */
[----:B------:R-:W-:Y:S01]  /*0ee0*/  @P0 IMAD.WIDE.U32 R8, R5, 0x4, R18 ;  /* 0x0000000405080825 */ /* 0x000fe200078e0012 */
[----:B------:R-:W-:-:S03]  /*0ef0*/  @P0 R2UR UR7, R7 ;  /* 0x00000000070702ca */ /* 0x000fc600000e0000 */
[----:B----4-:R-:W-:-:S04]  /*0f00*/  @P0 IMAD R21, R5, R3, R2 ;  /* 0x0000000305150224 */ /* 0x010fc800078e0202 */
[----:B0-----:R-:W-:-:S05]  /*0f10*/  @P0 IMAD.WIDE R12, R21, 0x4, R12 ;  /* 0x00000004150c0825 */ /* 0x001fca00078e020c */
[----:B---3--:R0:W-:Y:S04]  /*0f20*/  @P0 STG.E desc[UR4][R12.64], R23 ;  /* 0x000000170c000986 */ /* 0x0081e8000c101904 */
[----:B------:R-:W3:Y:S01]  /*0f30*/  @P0 LD.E R25, desc[UR6][R8.64] ;  /* 0x0000000608190980 */ /* 0x000ee2000c101900 */
[----:B--2---:R-:W-:-:S05]  /*0f40*/  @P0 IMAD.WIDE R14, R21, 0x4, R14 ;  /* 0x00000004150e0825 */ /* 0x004fca00078e020e */
[----:B---3--:R1:W-:Y:S04]  /*0f50*/  @P0 STG.E desc[UR4][R14.64], R25 ;  /* 0x000000190e000986 */ /* 0x0083e8000c101904 */
[----:B------:R-:W2:Y:S01]  /*0f60*/  @P0 LD.E R27, desc[UR6][R10.64+0x4] ;  /* 0x000004060a1b0980 */ /* 0x000ea2000c101900 */
[----:B------:R-:W-:Y:S01]  /*0f70*/  @P0 IMAD.WIDE R20, R3, 0x4, R12 ;  /* 0x0000000403140825 */ /* 0x000fe200078e020c */
[----:B------:R-:W-:-:S04]  /*0f80*/  LOP3.LUT R0, R0, 0x1, RZ, 0xc0, !PT ;  /* 0x0000000100007812 */ /* 0x000fc800078ec0ff */
[----:B------:R-:W-:Y:S02]  /*0f90*/  ISETP.NE.U32.AND P1, PT, R0, 0x1, PT ;  /* 0x000000010000780c */ /* 0x000fe40003f25070 */
[----:B------:R-:W-:Y:S01]  /*0fa0*/  @P0 IADD3 R5, PT, PT, R5, 0x2, RZ ;  /* 0x0000000205050810 */ /* 0x000fe20007ffe0ff */
[----:B--2---:R2:W-:Y:S04]  /*0fb0*/  @P0 STG.E desc[UR4][R20.64], R27 ;  /* 0x0000001b14000986 */ /* 0x0045e8000c101904 */
[----:B0-----:R0:W3:Y:S06]  /*0fc0*/  @P0 LD.E R13, desc[UR6][R8.64+0x4] ;  /* 0x00000406080d0980 */ /* 0x0010ec000c101900 */
[----:B------:R-:W-:Y:S01]  /*0fd0*/  @!P1 R2UR UR6, R6 ;  /* 0x00000000060692ca */ /* 0x000fe200000e0000 */
[----:B-1----:R-:W-:Y:S01]  /*0fe0*/  @P0 IMAD.WIDE R14, R3, 0x4, R14 ;  /* 0x00000004030e0825 */ /* 0x002fe200078e020e */
[----:B------:R-:W-:-:S03]  /*0ff0*/  @!P1 R2UR UR7, R7 ;  /* 0x00000000070792ca */ /* 0x000fc600000e0000 */
[C---:B------:R-:W-:Y:S01]  /*1000*/  @!P1 IMAD.WIDE.U32 R10, R5.reuse, 0x4, R16 ;  /* 0x00000004050a9825 */ /* 0x040fe200078e0010 */
[----:B--2---:R-:W1:Y:S08]  /*1010*/  @!P1 LDC R21, c[0x0][0x384] ;  /* 0x0000e100ff159b82 */ /* 0x004e700000000800 */
[----:B0-----:R-:W0:Y:S01]  /*1020*/  LDC.64 R8, c[0x0][0x398] ;  /* 0x0000e600ff087b82 */ /* 0x001e220000000a00 */
[----:B---3--:R3:W-:Y:S04]  /*1030*/  @P0 STG.E desc[UR4][R14.64], R13 ;  /* 0x0000000d0e000986 */ /* 0x0087e8000c101904 */
[----:B------:R-:W2:Y:S01]  /*1040*/  @!P1 LD.E R11, desc[UR6][R10.64] ;  /* 0x000000060a0b9980 */ /* 0x000ea2000c101900 */
[----:B------:R-:W-:Y:S01]  /*1050*/  @!P1 R2UR UR4, R6 ;  /* 0x00000000060492ca */ /* 0x000fe200000e0000 */
[----:B-1----:R-:W-:Y:S01]  /*1060*/  @!P1 IMAD R21, R5, R21, R2 ;  /* 0x0000001505159224 */ /* 0x002fe200078e0202 */
[----:B------:R-:W-:Y:S01]  /*1070*/  @!P1 R2UR UR5, R7 ;  /* 0x00000000070592ca */ /* 0x000fe200000e0000 */
[----:B------:R-:W-:-:S04]  /*1080*/  @!P1 IMAD.WIDE.U32 R4, R5, 0x4, R18 ;  /* 0x0000000405049825 */ /* 0x000fc800078e0012 */
[C---:B0-----:R-:W-:Y:S02]  /*1090*/  @!P1 IMAD.WIDE R2, R21.reuse, 0x4, R8 ;  /* 0x0000000415029825 */ /* 0x041fe400078e0208 */
[----:B------:R-:W0:Y:S06]  /*10a0*/  LDC.64 R8, c[0x0][0x390] ;  /* 0x0000e400ff087b82 */ /* 0x000e2c0000000a00 */
[----:B--2---:R3:W-:Y:S04]  /*10b0*/  @!P1 STG.E desc[UR4][R2.64], R11 ;  /* 0x0000000b02009986 */ /* 0x0047e8000c101904 */
[----:B------:R-:W2:Y:S01]  /*10c0*/  @!P1 LD.E R5, desc[UR6][R4.64] ;  /* 0x0000000604059980 */ /* 0x000ea2000c101900 */
[----:B0-----:R-:W-:-:S05]  /*10d0*/  @!P1 IMAD.WIDE R6, R21, 0x4, R8 ;  /* 0x0000000415069825 */ /* 0x001fca00078e0208 */
[----:B--2---:R3:W-:Y:S02]  /*10e0*/  @!P1 STG.E desc[UR4][R6.64], R5 ;  /* 0x0000000506009986 */ /* 0x0047e4000c101904 */
.L_x_11:
[----:B---3--:R-:W-:Y:S01]  /*10f0*/  MOV R2, 0x8 ;  /* 0x0000000800027802 */ /* 0x008fe20000000f00 */
[----:B------:R-:W-:Y:S01]  /*1100*/  IMAD.MOV.U32 R4, RZ, RZ, R18 ;  /* 0x000000ffff047224 */ /* 0x000fe200078e0012 */
[----:B------:R-:W-:Y:S02]  /*1110*/  MOV R5, R19 ;  /* 0x0000001300057202 */ /* 0x000fe40000000f00 */
[----:B-1----:R1:W3:Y:S05]  /*1120*/  LDC.64 R6, c[0x4][R2] ;  /* 0x0100000002067b82 */ /* 0x0022ea0000000a00 */
[----:B--2-4-:R-:W-:-:S07]  /*1130*/  LEPC R20, `(.L_x_15) ;  /* 0x000000001014794e */ /* 0x014fce0000000000 */
[----:B01-3--:R-:W-:Y:S05]  /*1140*/  CALL.ABS.NOINC R6 ;  /* 0x0000000006007343 */ /* 0x00bfea0003c00000 */
.L_x_15:
[----:B------:R-:W0:Y:S01]  /*1150*/  LDC.64 R2, c[0x4][R2] ;  /* 0x0100000002027b82 */ /* 0x000e220000000a00 */
[----:B------:R-:W-:Y:S01]  /*1160*/  IMAD.MOV.U32 R4, RZ, RZ, R16 ;  /* 0x000000ffff047224 */ /* 0x000fe200078e0010 */
[----:B------:R-:W-:-:S07]  /*1170*/  MOV R5, R17 ;  /* 0x0000001100057202 */ /* 0x000fce0000000f00 */
[----:B------:R-:W-:-:S07]  /*1180*/  LEPC R20, `(.L_x_16) ;  /* 0x000000001014794e */ /* 0x000fce0000000000 */
[----:B0-----:R-:W-:Y:S05]  /*1190*/  CALL.ABS.NOINC R2 ;  /* 0x0000000002007343 */ /* 0x001fea0003c00000 */
.L_x_16:
[----:B------:R-:W-:Y:S05]  /*11a0*/  EXIT ;  /* 0x000000000000794d */ /* 0x000fea0003800000 */
.L_x_17:
[----:B------:R-:W-:-:S00]  /*11b0*/  BRA `(.L_x_17) ;  /* 0xfffffffc00fc7947 */ /* 0x000fc0000383ffff */
[----:B------:R-:W-:-:S00]  /*11c0*/  NOP ;  /* 0x0000000000007918 */ /* 0x000fc00000000000 */
        /* <DEDUP_REMOVED lines=11> */
.L_x_41:


//--------------------- .text._Z19cosine_distance_gpuPKfiS0_iiPfPii --------------------------
	.section	.text._Z19cosine_distance_gpuPKfiS0_iiPfPii,"ax",@progbits
	.align	128
        .global         _Z19cosine_distance_gpuPKfiS0_iiPfPii
        .type           _Z19cosine_distance_gpuPKfiS0_iiPfPii,@function
        .size           _Z19cosine_distance_gpuPKfiS0_iiPfPii,(.L_x_40 - _Z19cosine_distance_gpuPKfiS0_iiPfPii)
        .other          _Z19cosine_distance_gpuPKfiS0_iiPfPii,@"STO_CUDA_ENTRY STV_DEFAULT"
_Z19cosine_distance_gpuPKfiS0_iiPfPii:
.text._Z19cosine_distance_gpuPKfiS0_iiPfPii:
[----:B------:R-:W-:Y:S08]  /*0000*/  LDC R1, c[0x0][0x37c] ;  /* 0x0000df00ff017b82 */ /* 0x000ff00000000800 */
[----:B------:R-:W0:Y:S01]  /*0010*/  LDC R0, c[0x0][0x388] ;  /* 0x0000e200ff007b82 */ /* 0x000e220000000800 */
[----:B------:R-:W1:Y:S07]  /*0020*/  S2R R6, SR_TID.X ;  /* 0x0000000000067919 */ /* 0x000e6e0000002100 */
[----:B------:R-:W1:Y:S08]  /*0030*/  S2UR UR4, SR_CTAID.X ;  /* 0x00000000000479c3 */ /* 0x000e700000002500 */
[----:B------:R-:W1:Y:S01]  /*0040*/  LDC R5, c[0x0][0x360] ;  /* 0x0000d800ff057b82 */ /* 0x000e620000000800 */
[----:B0-----:R-:W-:-:S04]  /*0050*/  IABS R8, R0 ;  /* 0x0000000000087213 */ /* 0x001fc80000000000 */
[----:B------:R-:W0:Y:S01]  /*0060*/  I2F.RP R4, R8 ;  /* 0x0000000800047306 */ /* 0x000e220000209400 */
[----:B-1----:R-:W-:Y:S01]  /*0070*/  IMAD R5, R5, UR4, R6 ;  /* 0x0000000405057c24 */ /* 0x002fe2000f8e0206 */
[----:B------:R-:W1:Y:S06]  /*0080*/  LDCU UR4, c[0x0][0x398] ;  /* 0x00007300ff0477ac */ /* 0x000e6c0008000800 */
[----:B0-----:R-:W0:Y:S02]  /*0090*/  MUFU.RCP R4, R4 ;  /* 0x0000000400047308 */ /* 0x001e240000001000 */
[----:B0-----:R-:W-:-:S02]  /*00a0*/  IADD3 R2, PT, PT, R4, 0xffffffe, RZ ;  /* 0x0ffffffe04027810 */ /* 0x001fc40007ffe0ff */
[----:B------:R-:W-:-:S04]  /*00b0*/  IABS R4, R5 ;  /* 0x0000000500047213 */ /* 0x000fc80000000000 */
[----:B------:R0:W2:Y:S02]  /*00c0*/  F2I.FTZ.U32.TRUNC.NTZ R3, R2 ;  /* 0x0000000200037305 */ /* 0x0000a4000021f000 */
[----:B0-----:R-:W-:Y:S02]  /*00d0*/  HFMA2 R2, -RZ, RZ, 0, 0 ;  /* 0x00000000ff027431 */ /* 0x001fe400000001ff */
[----:B--2---:R-:W-:-:S04]  /*00e0*/  IMAD.MOV R7, RZ, RZ, -R3 ;  /* 0x000000ffff077224 */ /* 0x004fc800078e0a03 */
[----:B------:R-:W-:-:S04]  /*00f0*/  IMAD R7, R7, R8, RZ ;  /* 0x0000000807077224 */ /* 0x000fc800078e02ff */
[----:B------:R-:W-:-:S06]  /*0100*/  IMAD.HI.U32 R3, R3, R7, R2 ;  /* 0x0000000703037227 */ /* 0x000fcc00078e0002 */
[----:B------:R-:W-:-:S04]  /*0110*/  IMAD.HI.U32 R2, R3, R4, RZ ;  /* 0x0000000403027227 */ /* 0x000fc800078e00ff */
[----:B------:R-:W-:-:S04]  /*0120*/  IMAD.MOV R3, RZ, RZ, -R2 ;  /* 0x000000ffff037224 */ /* 0x000fc800078e0a02 */
[----:B------:R-:W-:-:S05]  /*0130*/  IMAD R3, R8, R3, R4 ;  /* 0x0000000308037224 */ /* 0x000fca00078e0204 */
[----:B------:R-:W-:-:S13]  /*0140*/  ISETP.GT.U32.AND P1, PT, R8, R3, PT ;  /* 0x000000030800720c */ /* 0x000fda0003f24070 */
[-C--:B------:R-:W-:Y:S01]  /*0150*/  @!P1 IADD3 R3, PT, PT, R3, -R8.reuse, RZ ;  /* 0x8000000803039210 */ /* 0x080fe20007ffe0ff */
[----:B------:R-:W-:Y:S01]  /*0160*/  @!P1 VIADD R2, R2, 0x1 ;  /* 0x0000000102029836 */ /* 0x000fe20000000000 */
[----:B------:R-:W-:Y:S02]  /*0170*/  ISETP.NE.AND P1, PT, R0, RZ, PT ;  /* 0x000000ff0000720c */ /* 0x000fe40003f25270 */
[----:B------:R-:W-:Y:S02]  /*0180*/  ISETP.GE.U32.AND P0, PT, R3, R8, PT ;  /* 0x000000080300720c */ /* 0x000fe40003f06070 */
[----:B------:R-:W-:-:S04]  /*0190*/  LOP3.LUT R3, R5, R0, RZ, 0x3c, !PT ;  /* 0x0000000005037212 */ /* 0x000fc800078e3cff */
[----:B------:R-:W-:-:S07]  /*01a0*/  ISETP.GE.AND P2, PT, R3, RZ, PT ;  /* 0x000000ff0300720c */ /* 0x000fce0003f46270 */
[----:B------:R-:W-:-:S06]  /*01b0*/  @P0 IADD3 R2, PT, PT, R2, 0x1, RZ ;  /* 0x0000000102020810 */ /* 0x000fcc0007ffe0ff */
[----:B------:R-:W-:Y:S01]  /*01c0*/  @!P2 IMAD.MOV R2, RZ, RZ, -R2 ;  /* 0x000000ffff02a224 */ /* 0x000fe200078e0a02 */
[----:B------:R-:W-:-:S04]  /*01d0*/  @!P1 LOP3.LUT R2, RZ, R0, RZ, 0x33, !PT ;  /* 0x00000000ff029212 */ /* 0x000fc800078e33ff */
[----:B-1----:R-:W-:-:S13]  /*01e0*/  ISETP.GE.AND P0, PT, R2, UR4, PT ;  /* 0x0000000402007c0c */ /* 0x002fda000bf06270 */
[----:B------:R-:W-:Y:S05]  /*01f0*/  @P0 EXIT ;  /* 0x000000000000094d */ /* 0x000fea0003800000 */
[----:B------:R-:W0:Y:S01]  /*0200*/  LDCU UR5, c[0x0][0x39c] ;  /* 0x00007380ff0577ac */ /* 0x000e220008000800 */
[----:B------:R-:W-:Y:S02]  /*0210*/  IADD3 R3, PT, PT, -R2, RZ, RZ ;  /* 0x000000ff02037210 */ /* 0x000fe40007ffe1ff */
[----:B------:R-:W-:Y:S02]  /*0220*/  CS2R R24, SRZ ;  /* 0x0000000000187805 */ /* 0x000fe4000001ff00 */
[----:B------:R-:W-:Y:S02]  /*0230*/  CS2R R28, SRZ ;  /* 0x00000000001c7805 */ /* 0x000fe4000001ff00 */
[----:B------:R-:W-:Y:S01]  /*0240*/  CS2R R30, SRZ ;  /* 0x00000000001e7805 */ /* 0x000fe2000001ff00 */
[----:B------:R-:W1:Y:S01]  /*0250*/  LDCU.64 UR8, c[0x0][0x358] ;  /* 0x00006b00ff0877ac */ /* 0x000e620008000a00 */
[----:B------:R-:W-:Y:S01]  /*0260*/  IMAD R3, R0, R3, R5 ;  /* 0x0000000300037224 */ /* 0x000fe200078e0205 */
[----:B0-----:R-:W-:-:S09]  /*0270*/  UISETP.NE.AND UP0, UPT, UR5, URZ, UPT ;  /* 0x000000ff0500728c */ /* 0x001fd2000bf05270 */
[----:B-1----:R-:W-:Y:S05]  /*0280*/  BRA.U !UP0, `(.L_x_18) ;  /* 0x0000001108647547 */ /* 0x002fea000b800000 */
[----:B------:R-:W-:Y:S01]  /*0290*/  UISETP.GE.U32.AND UP0, UPT, UR5, 0x8, UPT ;  /* 0x000000080500788c */ /* 0x000fe2000bf06070 */
[----:B------:R-:W-:Y:S02]  /*02a0*/  CS2R R30, SRZ ;  /* 0x00000000001e7805 */ /* 0x000fe4000001ff00 */
[----:B------:R-:W-:Y:S02]  /*02b0*/  CS2R R28, SRZ ;  /* 0x00000000001c7805 */ /* 0x000fe4000001ff00 */
[----:B------:R-:W-:Y:S01]  /*02c0*/  CS2R R24, SRZ ;  /* 0x0000000000187805 */ /* 0x000fe2000001ff00 */
[----:B------:R-:W-:-:S03]  /*02d0*/  UMOV UR4, URZ ;  /* 0x000000ff00047c82 */ /* 0x000fc60008000000 */
[----:B------:R-:W-:Y:S05]  /*02e0*/  BRA.U !UP0, `(.L_x_19) ;  /* 0x0000000908487547 */ /* 0x000fea000b800000 */
[----:B------:R-:W0:Y:S01]  /*02f0*/  LDC R7, c[0x0][0x3b0] ;  /* 0x0000ec00ff077b82 */ /* 0x000e220000000800 */
[----:B------:R-:W-:Y:S01]  /*0300*/  ULOP3.LUT UR4, UR5, 0xfffffff8, URZ, 0xc0, !UPT ;  /* 0xfffffff805047892 */ /* 0x000fe2000f8ec0ff */
[----:B------:R-:W-:Y:S01]  /*0310*/  IMAD.IADD R5, R3, 0x1, R0 ;  /* 0x0000000103057824 */ /* 0x000fe200078e0200 */
[CC--:B------:R-:W-:Y:S01]  /*0320*/  LEA R9, R0.reuse, R3.reuse, 0x1 ;  /* 0x0000000300097211 */ /* 0x0c0fe200078e08ff */
[C-C-:B------:R-:W-:Y:S01]  /*0330*/  IMAD R11, R0.reuse, 0x3, R3.reuse ;  /* 0x00000003000b7824 */ /* 0x140fe200078e0203 */
[----:B------:R-:W-:Y:S01]  /*0340*/  MOV R35, R3 ;  /* 0x0000000300237202 */ /* 0x000fe20000000f00 */
[C-C-:B------:R-:W-:Y:S01]  /*0350*/  IMAD R13, R0.reuse, 0x4, R3.reuse ;  /* 0x00000004000d7824 */ /* 0x140fe200078e0203 */
[----:B------:R-:W-:Y:S01]  /*0360*/  CS2R R30, SRZ ;  /* 0x00000000001e7805 */ /* 0x000fe2000001ff00 */
[C-C-:B------:R-:W-:Y:S01]  /*0370*/  IMAD R15, R0.reuse, 0x5, R3.reuse ;  /* 0x00000005000f7824 */ /* 0x140fe200078e0203 */
[----:B------:R-:W-:Y:S01]  /*0380*/  UIADD3 UR4, UPT, UPT, -UR4, URZ, URZ ;  /* 0x000000ff04047290 */ /* 0x000fe2000fffe1ff */
[----:B------:R-:W-:-:S02]  /*0390*/  IMAD R17, R0, 0x6, R3 ;  /* 0x0000000600117824 */ /* 0x000fc400078e0203 */
[----:B------:R-:W-:Y:S02]  /*03a0*/  IMAD R19, R0, 0x7, R3 ;  /* 0x0000000700137824 */ /* 0x000fe400078e0203 */
[--C-:B------:R-:W-:Y:S01]  /*03b0*/  IMAD.MOV.U32 R6, RZ, RZ, R2.reuse ;  /* 0x000000ffff067224 */ /* 0x100fe200078e0002 */
[----:B0-----:R-:W-:Y:S01]  /*03c0*/  IADD3 R4, PT, PT, R2, R7, RZ ;  /* 0x0000000702047210 */ /* 0x001fe20007ffe0ff */
[C-C-:B------:R-:W-:Y:S01]  /*03d0*/  IMAD R8, R7.reuse, 0x2, R2.reuse ;  /* 0x0000000207087824 */ /* 0x140fe200078e0202 */
[C---:B------:R-:W-:Y:S01]  /*03e0*/  LEA R12, R7.reuse, R2, 0x2 ;  /* 0x00000002070c7211 */ /* 0x040fe200078e10ff */
[C-C-:B------:R-:W-:Y:S02]  /*03f0*/  IMAD R10, R7.reuse, 0x3, R2.reuse ;  /* 0x00000003070a7824 */ /* 0x140fe400078e0202 */
[C-C-:B------:R-:W-:Y:S02]  /*0400*/  IMAD R14, R7.reuse, 0x5, R2.reuse ;  /* 0x00000005070e7824 */ /* 0x140fe400078e0202 */
[----:B------:R-:W-:-:S02]  /*0410*/  IMAD R16, R7, 0x6, R2 ;  /* 0x0000000607107824 */ /* 0x000fc400078e0202 */
[----:B------:R-:W-:-:S07]  /*0420*/  IMAD R18, R7, 0x7, R2 ;  /* 0x0000000707127824 */ /* 0x000fce00078e0202 */
.L_x_20:
[----:B------:R-:W0:Y:S08]  /*0430*/  LDC.64 R26, c[0x0][0x380] ;  /* 0x0000e000ff1a7b82 */ /* 0x000e300000000a00 */
[----:B------:R-:W1:Y:S01]  /*0440*/  LDC.64 R22, c[0x0][0x390] ;  /* 0x0000e400ff167b82 */ /* 0x000e620000000a00 */
[----:B0-----:R-:W-:-:S05]  /*0450*/  IMAD.WIDE.U32 R36, R35, 0x4, R26 ;  /* 0x0000000423247825 */ /* 0x001fca00078e001a */
[----:B------:R1:W2:Y:S02]  /*0460*/  LDG.E R33, desc[UR8][R36.64] ;  /* 0x0000000824217981 */ /* 0x0002a4000c1e1900 */
[----:B-1----:R-:W-:-:S05]  /*0470*/  IMAD.WIDE.U32 R36, R6, 0x4, R22 ;  /* 0x0000000406247825 */ /* 0x002fca00078e0016 */
[----:B------:R0:W2:Y:S02]  /*0480*/  LDG.E R34, desc[UR8][R36.64] ;  /* 0x0000000824227981 */ /* 0x0000a4000c1e1900 */
[----:B0-----:R-:W-:-:S04]  /*0490*/  IMAD.WIDE.U32 R36, R4, 0x4, R22 ;  /* 0x0000000404247825 */ /* 0x001fc800078e0016 */
[C---:B--2---:R-:W-:Y:S01]  /*04a0*/  FMUL R20, R33.reuse, R34 ;  /* 0x0000002221147220 */ /* 0x044fe20000400000 */
[----:B------:R-:W-:-:S05]  /*04b0*/  FMUL R33, R33, R33 ;  /* 0x0000002121217220 */ /* 0x000fca0000400000 */
[----:B------:R-:W0:Y:S08]  /*04c0*/  F2F.F64.F32 R20, R20 ;  /* 0x0000001400147310 */ /* 0x000e300000201800 */
[----:B------:R-:W1:Y:S01]  /*04d0*/  F2F.F64.F32 R32, R33 ;  /* 0x0000002100207310 */ /* 0x000e620000201800 */
[----:B0-----:R-:W-:Y:S01]  /*04e0*/  DADD R20, R20, R24 ;  /* 0x0000000014147229 */ /* 0x001fe20000000018 */
[----:B------:R-:W-:-:S02]  /*04f0*/  FMUL R24, R34, R34 ;  /* 0x0000002222187220 */ /* 0x000fc40000400000 */
[----:B------:R0:W2:Y:S04]  /*0500*/  LDG.E R34, desc[UR8][R36.64] ;  /* 0x0000000824227981 */ /* 0x0000a8000c1e1900 */
[----:B------:R-:W3:Y:S01]  /*0510*/  F2F.F64.F32 R24, R24 ;  /* 0x0000001800187310 */ /* 0x000ee20000201800 */
[----:B-1----:R-:W-:Y:S01]  /*0520*/  DADD R32, R32, R28 ;  /* 0x0000000020207229 */ /* 0x002fe2000000001c */
[----:B------:R-:W-:Y:S01]  /*0530*/  IMAD.WIDE.U32 R28, R5, 0x4, R26 ;  /* 0x00000004051c7825 */ /* 0x000fe200078e001a */
[----:B---3--:R-:W-:-:S04]  /*0540*/  DADD R24, R24, R30 ;  /* 0x0000000018187229 */ /* 0x008fc8000000001e */
[----:B------:R-:W2:Y:S01]  /*0550*/  LDG.E R31, desc[UR8][R28.64] ;  /* 0x000000081c1f7981 */ /* 0x000ea2000c1e1900 */
[----:B0-----:R-:W-:-:S04]  /*0560*/  IMAD.WIDE.U32 R36, R8, 0x4, R22 ;  /* 0x0000000408247825 */ /* 0x001fc800078e0016 */
[----:B--2---:R-:W-:-:S04]  /*0570*/  FMUL R30, R31, R34 ;  /* 0x000000221f1e7220 */ /* 0x004fc80000400000 */
[----:B------:R-:W0:Y:S01]  /*0580*/  F2F.F64.F32 R28, R30 ;  /* 0x0000001e001c7310 */ /* 0x000e220000201800 */
[----:B------:R-:W-:Y:S01]  /*0590*/  FMUL R34, R34, R34 ;  /* 0x0000002222227220 */ /* 0x000fe20000400000 */
[----:B------:R-:W-:-:S06]  /*05a0*/  FMUL R31, R31, R31 ;  /* 0x0000001f1f1f7220 */ /* 0x000fcc0000400000 */
[----:B------:R-:W1:Y:S01]  /*05b0*/  F2F.F64.F32 R30, R31 ;  /* 0x0000001f001e7310 */ /* 0x000e620000201800 */
[----:B0-----:R-:W-:-:S07]  /*05c0*/  DADD R20, R20, R28 ;  /* 0x0000000014147229 */ /* 0x001fce000000001c */
[----:B------:R0:W2:Y:S01]  /*05d0*/  F2F.F64.F32 R28, R34 ;  /* 0x00000022001c7310 */ /* 0x0000a20000201800 */
[----:B-1----:R-:W-:Y:S01]  /*05e0*/  DADD R30, R32, R30 ;  /* 0x00000000201e7229 */ /* 0x002fe2000000001e */
[----:B0-----:R0:W3:Y:S01]  /*05f0*/  LDG.E R34, desc[UR8][R36.64] ;  /* 0x0000000824227981 */ /* 0x0010e2000c1e1900 */
[----:B--2---:R-:W-:Y:S01]  /*0600*/  DADD R28, R24, R28 ;  /* 0x00000000181c7229 */ /* 0x004fe2000000001c */
[----:B------:R-:W-:-:S05]  /*0610*/  IMAD.WIDE.U32 R24, R9, 0x4, R26 ;  /* 0x0000000409187825 */ /* 0x000fca00078e001a */
[----:B------:R-:W3:Y:S01]  /*0620*/  LDG.E R33, desc[UR8][R24.64] ;  /* 0x0000000818217981 */ /* 0x000ee2000c1e1900 */
[----:B0-----:R-:W-:-:S04]  /*0630*/  IMAD.WIDE.U32 R36, R10, 0x4, R22 ;  /* 0x000000040a247825 */ /* 0x001fc800078e0016 */
[----:B---3--:R-:W-:-:S06]  /*0640*/  FMUL R24, R33, R34 ;  /* 0x0000002221187220 */ /* 0x008fcc0000400000 */
[----:B------:R-:W0:Y:S02]  /*0650*/  F2F.F64.F32 R24, R24 ;  /* 0x0000001800187310 */ /* 0x000e240000201800 */
[----:B0-----:R-:W-:Y:S01]  /*0660*/  DADD R24, R20, R24 ;  /* 0x0000000014187229 */ /* 0x001fe20000000018 */
[----:B------:R-:W-:Y:S02]  /*0670*/  FMUL R20, R34, R34 ;  /* 0x0000002222147220 */ /* 0x000fe40000400000 */
[----:B------:R0:W2:Y:S04]  /*0680*/  LDG.E R34, desc[UR8][R36.64] ;  /* 0x0000000824227981 */ /* 0x0000a8000c1e1900 */
[----:B------:R-:W1:Y:S02]  /*0690*/  F2F.F64.F32 R20, R20 ;  /* 0x0000001400147310 */ /* 0x000e640000201800 */
[----:B-1----:R-:W-:Y:S01]  /*06a0*/  DADD R20, R28, R20 ;  /* 0x000000001c147229 */ /* 0x002fe20000000014 */
[----:B------:R-:W-:-:S06]  /*06b0*/  IMAD.WIDE.U32 R28, R11, 0x4, R26 ;  /* 0x000000040b1c7825 */ /* 0x000fcc00078e001a */
[----:B------:R-:W2:Y:S01]  /*06c0*/  LDG.E R29, desc[UR8][R28.64] ;  /* 0x000000081c1d7981 */ /* 0x000ea2000c1e1900 */
[----:B------:R-:W-:-:S06]  /*06d0*/  FMUL R33, R33, R33 ;  /* 0x0000002121217220 */ /* 0x000fcc0000400000 */
[----:B------:R-:W1:Y:S02]  /*06e0*/  F2F.F64.F32 R32, R33 ;  /* 0x0000002100207310 */ /* 0x000e640000201800 */
[----:B-1----:R-:W-:Y:S01]  /*06f0*/  DADD R32, R30, R32 ;  /* 0x000000001e207229 */ /* 0x002fe20000000020 */
[----:B0-----:R-:W-:-:S04]  /*0700*/  IMAD.WIDE.U32 R36, R12, 0x4, R22 ;  /* 0x000000040c247825 */ /* 0x001fc800078e0016 */
[----:B--2---:R-:W-:-:S06]  /*0710*/  FMUL R30, R29, R34 ;  /* 0x000000221d1e7220 */ /* 0x004fcc0000400000 */
[----:B------:R-:W0:Y:S01]  /*0720*/  F2F.F64.F32 R30, R30 ;  /* 0x0000001e001e7310 */ /* 0x000e220000201800 */
[----:B------:R-:W-:Y:S01]  /*0730*/  FMUL R29, R29, R29 ;  /* 0x0000001d1d1d7220 */ /* 0x000fe20000400000 */
[----:B0-----:R-:W-:Y:S01]  /*0740*/  DADD R30, R24, R30 ;  /* 0x00000000181e7229 */ /* 0x001fe2000000001e */
[----:B------:R-:W-:-:S05]  /*0750*/  FMUL R24, R34, R34 ;  /* 0x0000002222187220 */ /* 0x000fca0000400000 */
[----:B------:R-:W0:Y:S01]  /*0760*/  F2F.F64.F32 R28, R29 ;  /* 0x0000001d001c7310 */ /* 0x000e220000201800 */
[----:B------:R1:W2:Y:S07]  /*0770*/  LDG.E R34, desc[UR8][R36.64] ;  /* 0x0000000824227981 */ /* 0x0002ae000c1e1900 */
[----:B------:R-:W3:Y:S01]  /*0780*/  F2F.F64.F32 R24, R24 ;  /* 0x0000001800187310 */ /* 0x000ee20000201800 */
[----:B0-----:R-:W-:Y:S02]  /*0790*/  DADD R28, R32, R28 ;  /* 0x00000000201c7229 */ /* 0x001fe4000000001c */
[----:B---3--:R-:W-:Y:S01]  /*07a0*/  DADD R24, R20, R24 ;  /* 0x0000000014187229 */ /* 0x008fe20000000018 */
[----:B------:R-:W-:-:S05]  /*07b0*/  IMAD.WIDE.U32 R20, R13, 0x4, R26 ;  /* 0x000000040d147825 */ /* 0x000fca00078e001a */
[----:B------:R-:W2:Y:S01]  /*07c0*/  LDG.E R33, desc[UR8][R20.64] ;  /* 0x0000000814217981 */ /* 0x000ea2000c1e1900 */
[----:B-1----:R-:W-:-:S04]  /*07d0*/  IMAD.WIDE.U32 R36, R14, 0x4, R22 ;  /* 0x000000040e247825 */ /* 0x002fc800078e0016 */
[----:B--2---:R-:W-:-:S06]  /*07e0*/  FMUL R20, R33, R34 ;  /* 0x0000002221147220 */ /* 0x004fcc0000400000 */
[----:B------:R-:W0:Y:S01]  /*07f0*/  F2F.F64.F32 R20, R20 ;  /* 0x0000001400147310 */ /* 0x000e220000201800 */
[----:B------:R-:W-:Y:S01]  /*0800*/  FMUL R33, R33, R33 ;  /* 0x0000002121217220 */ /* 0x000fe20000400000 */
[----:B0-----:R-:W-:Y:S01]  /*0810*/  DADD R20, R30, R20 ;  /* 0x000000001e147229 */ /* 0x001fe20000000014 */
[----:B------:R-:W-:-:S05]  /*0820*/  FMUL R30, R34, R34 ;  /* 0x00000022221e7220 */ /* 0x000fca0000400000 */
[----:B------:R-:W0:Y:S01]  /*0830*/  F2F.F64.F32 R32, R33 ;  /* 0x0000002100207310 */ /* 0x000e220000201800 */
[----:B------:R-:W2:Y:S07]  /*0840*/  LDG.E R34, desc[UR8][R36.64] ;  /* 0x0000000824227981 */ /* 0x000eae000c1e1900 */
[----:B------:R-:W1:Y:S01]  /*0850*/  F2F.F64.F32 R30, R30 ;  /* 0x0000001e001e7310 */ /* 0x000e620000201800 */
[----:B0-----:R-:W-:Y:S02]  /*0860*/  DADD R32, R28, R32 ;  /* 0x000000001c207229 */ /* 0x001fe40000000020 */
[----:B-1----:R-:W-:Y:S01]  /*0870*/  DADD R30, R24, R30 ;  /* 0x00000000181e7229 */ /* 0x002fe2000000001e */
[----:B------:R-:W-:-:S05]  /*0880*/  IMAD.WIDE.U32 R24, R15, 0x4, R26 ;  /* 0x000000040f187825 */ /* 0x000fca00078e001a */
[----:B------:R-:W2:Y:S02]  /*0890*/  LDG.E R29, desc[UR8][R24.64] ;  /* 0x00000008181d7981 */ /* 0x000ea4000c1e1900 */
[----:B--2---:R-:W-:-:S04]  /*08a0*/  FMUL R36, R29, R34 ;  /* 0x000000221d247220 */ /* 0x004fc80000400000 */
[----:B------:R-:W0:Y:S01]  /*08b0*/  F2F.F64.F32 R24, R36 ;  /* 0x0000002400187310 */ /* 0x000e220000201800 */
[----:B------:R-:W-:Y:S01]  /*08c0*/  FMUL R29, R29, R29 ;  /* 0x0000001d1d1d7220 */ /* 0x000fe20000400000 */
[----:B------:R-:W-:-:S06]  /*08d0*/  FMUL R34, R34, R34 ;  /* 0x0000002222227220 */ /* 0x000fcc0000400000 */
[----:B------:R-:W1:Y:S01]  /*08e0*/  F2F.F64.F32 R28, R29 ;  /* 0x0000001d001c7310 */ /* 0x000e620000201800 */
[----:B0-----:R-:W-:-:S07]  /*08f0*/  DADD R24, R20, R24 ;  /* 0x0000000014187229 */ /* 0x001fce0000000018 */
[----:B------:R-:W0:Y:S01]  /*0900*/  F2F.F64.F32 R20, R34 ;  /* 0x0000002200147310 */ /* 0x000e220000201800 */
[----:B-1----:R-:W-:Y:S01]  /*0910*/  DADD R28, R32, R28 ;  /* 0x00000000201c7229 */ /* 0x002fe2000000001c */
[----:B------:R-:W-:-:S06]  /*0920*/  IMAD.WIDE.U32 R32, R17, 0x4, R26 ;  /* 0x0000000411207825 */ /* 0x000fcc00078e001a */
[----:B------:R-:W2:Y:S01]  /*0930*/  LDG.E R33, desc[UR8][R32.64] ;  /* 0x0000000820217981 */ /* 0x000ea2000c1e1900 */
[----:B0-----:R-:W-:Y:S01]  /*0940*/  DADD R20, R30, R20 ;  /* 0x000000001e147229 */ /* 0x001fe20000000014 */
[----:B------:R-:W-:-:S06]  /*0950*/  IMAD.WIDE.U32 R30, R16, 0x4, R22 ;  /* 0x00000004101e7825 */ /* 0x000fcc00078e0016 */
[----:B------:R-:W3:Y:S01]  /*0960*/  LDG.E R30, desc[UR8][R30.64] ;  /* 0x000000081e1e7981 */ /* 0x000ee2000c1e1900 */
[----:B------:R-:W-:-:S05]  /*0970*/  IMAD.WIDE.U32 R36, R19, 0x4, R26 ;  /* 0x0000000413247825 */ /* 0x000fca00078e001a */
[----:B------:R0:W4:Y:S02]  /*0980*/  LDG.E R31, desc[UR8][R36.64] ;  /* 0x00000008241f7981 */ /* 0x000124000c1e1900 */
[----:B0-----:R-:W-:-:S05]  /*0990*/  IMAD.WIDE.U32 R36, R18, 0x4, R22 ;  /* 0x0000000412247825 */ /* 0x001fca00078e0016 */
[----:B------:R-:W4:Y:S01]  /*09a0*/  LDG.E R32, desc[UR8][R36.64] ;  /* 0x0000000824207981 */ /* 0x000f22000c1e1900 */
[----:B------:R-:W-:-:S04]  /*09b0*/  UIADD3 UR4, UPT, UPT, UR4, 0x8, URZ ;  /* 0x0000000804047890 */ /* 0x000fc8000fffe0ff */
[----:B------:R-:W-:Y:S01]  /*09c0*/  UISETP.NE.AND UP0, UPT, UR4, URZ, UPT ;  /* 0x000000ff0400728c */ /* 0x000fe2000bf05270 */
[C---:B------:R-:W-:Y:S01]  /*09d0*/  LEA R5, R0.reuse, R5, 0x3 ;  /* 0x0000000500057211 */ /* 0x040fe200078e18ff */
[C---:B------:R-:W-:Y:S01]  /*09e0*/  IMAD R9, R0.reuse, 0x8, R9 ;  /* 0x0000000800097824 */ /* 0x040fe200078e0209 */
[C---:B------:R-:W-:Y:S01]  /*09f0*/  LEA R11, R0.reuse, R11, 0x3 ;  /* 0x0000000b000b7211 */ /* 0x040fe200078e18ff */
[C---:B------:R-:W-:Y:S01]  /*0a00*/  IMAD R15, R0.reuse, 0x8, R15 ;  /* 0x00000008000f7824 */ /* 0x040fe200078e020f */
[C---:B------:R-:W-:Y:S01]  /*0a10*/  LEA R13, R0.reuse, R13, 0x3 ;  /* 0x0000000d000d7211 */ /* 0x040fe200078e18ff */
[C---:B------:R-:W-:Y:S01]  /*0a20*/  IMAD R35, R0.reuse, 0x8, R35 ;  /* 0x0000000800237824 */ /* 0x040fe200078e0223 */
[C---:B------:R-:W-:Y:S01]  /*0a30*/  LEA R17, R0.reuse, R17, 0x3 ;  /* 0x0000001100117211 */ /* 0x040fe200078e18ff */
[C---:B------:R-:W-:Y:S01]  /*0a40*/  IMAD R10, R7.reuse, 0x8, R10 ;  /* 0x00000008070a7824 */ /* 0x040fe200078e020a */
[----:B------:R-:W-:Y:S01]  /*0a50*/  LEA R19, R0, R19, 0x3 ;  /* 0x0000001300137211 */ /* 0x000fe200078e18ff */
[C---:B------:R-:W-:Y:S01]  /*0a60*/  IMAD R16, R7.reuse, 0x8, R16 ;  /* 0x0000000807107824 */ /* 0x040fe200078e0210 */
[----:B------:R-:W-:-:S02]  /*0a70*/  LEA R4, R7, R4, 0x3 ;  /* 0x0000000407047211 */ /* 0x000fc400078e18ff */
[C---:B------:R-:W-:Y:S02]  /*0a80*/  LEA R8, R7.reuse, R8, 0x3 ;  /* 0x0000000807087211 */ /* 0x040fe400078e18ff */
[C---:B------:R-:W-:Y:S02]  /*0a90*/  LEA R12, R7.reuse, R12, 0x3 ;  /* 0x0000000c070c7211 */ /* 0x040fe400078e18ff */
[C---:B------:R-:W-:Y:S02]  /*0aa0*/  LEA R14, R7.reuse, R14, 0x3 ;  /* 0x0000000e070e7211 */ /* 0x040fe400078e18ff */
[C---:B------:R-:W-:Y:S02]  /*0ab0*/  LEA R18, R7.reuse, R18, 0x3 ;  /* 0x0000001207127211 */ /* 0x040fe400078e18ff */
[----:B------:R-:W-:Y:S01]  /*0ac0*/  LEA R6, R7, R6, 0x3 ;  /* 0x0000000607067211 */ /* 0x000fe200078e18ff */
[C---:B--2---:R-:W-:Y:S01]  /*0ad0*/  FMUL R26, R33.reuse, R33 ;  /* 0x00000021211a7220 */ /* 0x044fe20000400000 */
[----:B---3--:R-:W-:-:S04]  /*0ae0*/  FMUL R34, R33, R30 ;  /* 0x0000001e21227220 */ /* 0x008fc80000400000 */
[----:B------:R-:W0:Y:S08]  /*0af0*/  F2F.F64.F32 R22, R34 ;  /* 0x0000002200167310 */ /* 0x000e300000201800 */
[----:B------:R-:W1:Y:S01]  /*0b00*/  F2F.F64.F32 R26, R26 ;  /* 0x0000001a001a7310 */ /* 0x000e620000201800 */
[----:B0-----:R-:W-:Y:S01]  /*0b10*/  DADD R22, R24, R22 ;  /* 0x0000000018167229 */ /* 0x001fe20000000016 */
[----:B------:R-:W-:Y:S01]  /*0b20*/  FMUL R24, R30, R30 ;  /* 0x0000001e1e187220 */ /* 0x000fe20000400000 */
[----:B----4-:R-:W-:-:S05]  /*0b30*/  FMUL R36, R31, R32 ;  /* 0x000000201f247220 */ /* 0x010fca0000400000 */
[----:B------:R-:W0:Y:S01]  /*0b40*/  F2F.F64.F32 R24, R24 ;  /* 0x0000001800187310 */ /* 0x000e220000201800 */
[----:B-1----:R-:W-:Y:S01]  /*0b50*/  DADD R26, R28, R26 ;  /* 0x000000001c1a7229 */ /* 0x002fe2000000001a */
[----:B------:R-:W-:Y:S01]  /*0b60*/  FMUL R32, R32, R32 ;  /* 0x0000002020207220 */ /* 0x000fe20000400000 */
[----:B------:R-:W-:-:S05]  /*0b70*/  FMUL R28, R31, R31 ;  /* 0x0000001f1f1c7220 */ /* 0x000fca0000400000 */
[----:B------:R-:W1:Y:S08]  /*0b80*/  F2F.F64.F32 R30, R36 ;  /* 0x00000024001e7310 */ /* 0x000e700000201800 */
[----:B------:R-:W2:Y:S01]  /*0b90*/  F2F.F64.F32 R28, R28 ;  /* 0x0000001c001c7310 */ /* 0x000ea20000201800 */
[----:B0-----:R-:W-:-:S07]  /*0ba0*/  DADD R20, R20, R24 ;  /* 0x0000000014147229 */ /* 0x001fce0000000018 */
[----:B------:R-:W0:Y:S01]  /*0bb0*/  F2F.F64.F32 R32, R32 ;  /* 0x0000002000207310 */ /* 0x000e220000201800 */
[----:B-1----:R-:W-:Y:S02]  /*0bc0*/  DADD R24, R22, R30 ;  /* 0x0000000016187229 */ /* 0x002fe4000000001e */
[----:B--2---:R-:W-:Y:S02]  /*0bd0*/  DADD R28, R26, R28 ;  /* 0x000000001a1c7229 */ /* 0x004fe4000000001c */
[----:B0-----:R-:W-:Y:S01]  /*0be0*/  DADD R30, R20, R32 ;  /* 0x00000000141e7229 */ /* 0x001fe20000000020 */
[----:B------:R-:W-:Y:S10]  /*0bf0*/  BRA.U UP0, `(.L_x_20) ;  /* 0xfffffff9000c7547 */ /* 0x000ff4000b83ffff */
[----:B------:R-:W-:-:S12]  /*0c00*/  ULOP3.LUT UR4, UR5, 0xfffffff8, URZ, 0xc0, !UPT ;  /* 0xfffffff805047892 */ /* 0x000fd8000f8ec0ff */
.L_x_19:
[----:B------:R-:W-:-:S04]  /*0c10*/  ULOP3.LUT UR7, UR5, 0x7, URZ, 0xc0, !UPT ;  /* 0x0000000705077892 */ /* 0x000fc8000f8ec0ff */
[----:B------:R-:W-:-:S09]  /*0c20*/  UISETP.NE.AND UP0, UPT, UR7, URZ, UPT ;  /* 0x000000ff0700728c */ /* 0x000fd2000bf05270 */
[----:B------:R-:W-:Y:S05]  /*0c30*/  BRA.U !UP0, `(.L_x_18) ;  /* 0x0000000508f87547 */ /* 0x000fea000b800000 */
[----:B------:R-:W-:Y:S02]  /*0c40*/  UISETP.GE.U32.AND UP0, UPT, UR7, 0x4, UPT ;  /* 0x000000040700788c */ /* 0x000fe4000bf06070 */
[----:B------:R-:W-:-:S04]  /*0c50*/  ULOP3.LUT UR6, UR5, 0x3, URZ, 0xc0, !UPT ;  /* 0x0000000305067892 */ /* 0x000fc8000f8ec0ff */
[----:B------:R-:W-:-:S03]  /*0c60*/  UISETP.NE.AND UP1, UPT, UR6, URZ, UPT ;  /* 0x000000ff0600728c */ /* 0x000fc6000bf25270 */
[----:B------:R-:W-:Y:S08]  /*0c70*/  BRA.U !UP0, `(.L_x_21) ;  /* 0x0000000508007547 */ /* 0x000ff0000b800000 */
[----:B------:R-:W0:Y:S01]  /*0c80*/  LDC R15, c[0x0][0x3b0] ;  /* 0x0000ec00ff0f7b82 */ /* 0x000e220000000800 */
[----:B------:R-:W-:-:S07]  /*0c90*/  IMAD R9, R0, UR4, R3 ;  /* 0x0000000400097c24 */ /* 0x000fce000f8e0203 */
[----:B------:R-:W1:Y:S08]  /*0ca0*/  LDC.64 R6, c[0x0][0x380] ;  /* 0x0000e000ff067b82 */ /* 0x000e700000000a00 */
[----:B------:R-:W2:Y:S01]  /*0cb0*/  LDC.64 R4, c[0x0][0x390] ;  /* 0x0000e400ff047b82 */ /* 0x000ea20000000a00 */
[----:B0-----:R-:W-:Y:S02]  /*0cc0*/  IMAD R10, R15, UR4, R2 ;  /* 0x000000040f0a7c24 */ /* 0x001fe4000f8e0202 */
[----:B-1----:R-:W-:-:S03]  /*0cd0*/  IMAD.WIDE.U32 R16, R9, 0x4, R6 ;  /* 0x0000000409107825 */ /* 0x002fc600078e0006 */
[C---:B------:R-:W-:Y:S01]  /*0ce0*/  IADD3 R11, PT, PT, R10.reuse, R15, RZ ;  /* 0x0000000f0a0b7210 */ /* 0x040fe20007ffe0ff */
[----:B------:R-:W-:Y:S01]  /*0cf0*/  IMAD.IADD R9, R9, 0x1, R0 ;  /* 0x0000000109097824 */ /* 0x000fe200078e0200 */
[----:B------:R0:W3:Y:S01]  /*0d00*/  LDG.E R12, desc[UR8][R16.64] ;  /* 0x00000008100c7981 */ /* 0x0000e2000c1e1900 */
[----:B--2---:R-:W-:-:S04]  /*0d10*/  IMAD.WIDE.U32 R18, R10, 0x4, R4 ;  /* 0x000000040a127825 */ /* 0x004fc800078e0004 */
[C---:B------:R-:W-:Y:S01]  /*0d20*/  IMAD.WIDE.U32 R20, R9.reuse, 0x4, R6 ;  /* 0x0000000409147825 */ /* 0x040fe200078e0006 */
[----:B------:R-:W2:Y:S01]  /*0d30*/  LDG.E R13, desc[UR8][R18.64] ;  /* 0x00000008120d7981 */ /* 0x000ea2000c1e1900 */
[----:B------:R-:W-:Y:S02]  /*0d40*/  IADD3 R9, PT, PT, R9, R0, RZ ;  /* 0x0000000009097210 */ /* 0x000fe40007ffe0ff */
[C---:B------:R-:W-:Y:S01]  /*0d50*/  IMAD.WIDE.U32 R32, R11.reuse, 0x4, R4 ;  /* 0x000000040b207825 */ /* 0x040fe200078e0004 */
[----:B------:R-:W-:Y:S01]  /*0d60*/  IADD3 R14, PT, PT, R11, R15, RZ ;  /* 0x0000000f0b0e7210 */ /* 0x000fe20007ffe0ff */
[----:B------:R-:W4:Y:S02]  /*0d70*/  LDG.E R8, desc[UR8][R20.64] ;  /* 0x0000000814087981 */ /* 0x000f24000c1e1900 */
[C---:B0-----:R-:W-:Y:S02]  /*0d80*/  IMAD.IADD R17, R9.reuse, 0x1, R0 ;  /* 0x0000000109117824 */ /* 0x041fe400078e0200 */
[----:B------:R-:W-:-:S02]  /*0d90*/  IMAD.WIDE.U32 R22, R9, 0x4, R6 ;  /* 0x0000000409167825 */ /* 0x000fc400078e0006 */
[----:B------:R-:W5:Y:S02]  /*0da0*/  LDG.E R9, desc[UR8][R32.64] ;  /* 0x0000000820097981 */ /* 0x000f64000c1e1900 */
[----:B------:R-:W-:Y:S01]  /*0db0*/  IMAD.WIDE.U32 R16, R17, 0x4, R6 ;  /* 0x0000000411107825 */ /* 0x000fe200078e0006 */
[C---:B------:R-:W-:Y:S01]  /*0dc0*/  IADD3 R15, PT, PT, R14.reuse, R15, RZ ;  /* 0x0000000f0e0f7210 */ /* 0x040fe20007ffe0ff */
[----:B------:R3:W5:Y:S02]  /*0dd0*/  LDG.E R10, desc[UR8][R22.64] ;  /* 0x00000008160a7981 */ /* 0x000764000c1e1900 */
[--C-:B------:R-:W-:Y:S02]  /*0de0*/  IMAD.WIDE.U32 R6, R14, 0x4, R4.reuse ;  /* 0x000000040e067825 */ /* 0x100fe400078e0004 */
[----:B------:R-:W5:Y:S04]  /*0df0*/  LDG.E R26, desc[UR8][R16.64] ;  /* 0x00000008101a7981 */ /* 0x000f68000c1e1900 */
[----:B------:R-:W5:Y:S01]  /*0e00*/  LDG.E R11, desc[UR8][R6.64] ;  /* 0x00000008060b7981 */ /* 0x000f62000c1e1900 */
[----:B------:R-:W-:-:S05]  /*0e10*/  IMAD.WIDE.U32 R14, R15, 0x4, R4 ;  /* 0x000000040f0e7825 */ /* 0x000fca00078e0004 */
[----:B------:R5:W5:Y:S01]  /*0e20*/  LDG.E R27, desc[UR8][R14.64] ;  /* 0x000000080e1b7981 */ /* 0x000b62000c1e1900 */
[----:B------:R-:W-:Y:S01]  /*0e30*/  UIADD3 UR4, UPT, UPT, UR4, 0x4, URZ ;  /* 0x0000000404047890 */ /* 0x000fe2000fffe0ff */
[C---:B---3--:R-:W-:Y:S01]  /*0e40*/  FMUL R22, R12.reuse, R12 ;  /* 0x0000000c0c167220 */ /* 0x048fe20000400000 */
[-C--:B--2---:R-:W-:Y:S01]  /*0e50*/  FMUL R20, R12, R13.reuse ;  /* 0x0000000d0c147220 */ /* 0x084fe20000400000 */
[----:B------:R-:W-:-:S04]  /*0e60*/  FMUL R18, R13, R13 ;  /* 0x0000000d0d127220 */ /* 0x000fc80000400000 */
[----:B------:R-:W0:Y:S01]  /*0e70*/  F2F.F64.F32 R22, R22 ;  /* 0x0000001600167310 */ /* 0x000e220000201800 */
[----:B----4-:R-:W-:-:S07]  /*0e80*/  FMUL R32, R8, R8 ;  /* 0x0000000808207220 */ /* 0x010fce0000400000 */
[----:B------:R-:W1:Y:S01]  /*0e90*/  F2F.F64.F32 R20, R20 ;  /* 0x0000001400147310 */ /* 0x000e620000201800 */
[-C--:B-----5:R-:W-:Y:S01]  /*0ea0*/  FMUL R14, R8, R9.reuse ;  /* 0x00000009080e7220 */ /* 0x0a0fe20000400000 */
[----:B------:R-:W-:-:S06]  /*0eb0*/  FMUL R16, R9, R9 ;  /* 0x0000000909107220 */ /* 0x000fcc0000400000 */
[----:B------:R-:W2:Y:S01]  /*0ec0*/  F2F.F64.F32 R18, R18 ;  /* 0x0000001200127310 */ /* 0x000ea20000201800 */
[C---:B------:R-:W-:Y:S01]  /*0ed0*/  FMUL R4, R10.reuse, R10 ;  /* 0x0000000a0a047220 */ /* 0x040fe20000400000 */
[-C--:B------:R-:W-:Y:S01]  /*0ee0*/  FMUL R12, R10, R11.reuse ;  /* 0x0000000b0a0c7220 */ /* 0x080fe20000400000 */
[----:B------:R-:W-:-:S05]  /*0ef0*/  FMUL R11, R11, R11 ;  /* 0x0000000b0b0b7220 */ /* 0x000fca0000400000 */
[----:B------:R-:W3:Y:S01]  /*0f00*/  F2F.F64.F32 R6, R32 ;  /* 0x0000002000067310 */ /* 0x000ee20000201800 */
[----:B0-----:R-:W-:-:S07]  /*0f10*/  DADD R22, R28, R22 ;  /* 0x000000001c167229 */ /* 0x001fce0000000016 */
[----:B------:R-:W0:Y:S01]  /*0f20*/  F2F.F64.F32 R14, R14 ;  /* 0x0000000e000e7310 */ /* 0x000e220000201800 */
[----:B-1----:R-:W-:-:S07]  /*0f30*/  DADD R20, R24, R20 ;  /* 0x0000000018147229 */ /* 0x002fce0000000014 */
[----:B------:R-:W1:Y:S01]  /*0f40*/  F2F.F64.F32 R16, R16 ;  /* 0x0000001000107310 */ /* 0x000e620000201800 */
[----:B--2---:R-:W-:Y:S01]  /*0f50*/  DADD R18, R30, R18 ;  /* 0x000000001e127229 */ /* 0x004fe20000000012 */
[C---:B------:R-:W-:Y:S01]  /*0f60*/  FMUL R8, R26.reuse, R26 ;  /* 0x0000001a1a087220 */ /* 0x040fe20000400000 */
[-C--:B------:R-:W-:Y:S01]  /*0f70*/  FMUL R26, R26, R27.reuse ;  /* 0x0000001b1a1a7220 */ /* 0x080fe20000400000 */
[----:B------:R-:W-:-:S04]  /*0f80*/  FMUL R27, R27, R27 ;  /* 0x0000001b1b1b7220 */ /* 0x000fc80000400000 */
[----:B------:R-:W2:Y:S01]  /*0f90*/  F2F.F64.F32 R4, R4 ;  /* 0x0000000400047310 */ /* 0x000ea20000201800 */
[----:B---3--:R-:W-:-:S07]  /*0fa0*/  DADD R6, R22, R6 ;  /* 0x0000000016067229 */ /* 0x008fce0000000006 */
[----:B------:R-:W3:Y:S01]  /*0fb0*/  F2F.F64.F32 R12, R12 ;  /* 0x0000000c000c7310 */ /* 0x000ee20000201800 */
[----:B0-----:R-:W-:-:S07]  /*0fc0*/  DADD R14, R20, R14 ;  /* 0x00000000140e7229 */ /* 0x001fce000000000e */
[----:B------:R-:W0:Y:S01]  /*0fd0*/  F2F.F64.F32 R10, R11 ;  /* 0x0000000b000a7310 */ /* 0x000e220000201800 */
[----:B-1----:R-:W-:-:S07]  /*0fe0*/  DADD R16, R18, R16 ;  /* 0x0000000012107229 */ /* 0x002fce0000000010 */
[----:B------:R-:W1:Y:S01]  /*0ff0*/  F2F.F64.F32 R8, R8 ;  /* 0x0000000800087310 */ /* 0x000e620000201800 */
[----:B--2---:R-:W-:-:S07]  /*1000*/  DADD R4, R6, R4 ;  /* 0x0000000006047229 */ /* 0x004fce0000000004 */
[----:B------:R-:W2:Y:S01]  /*1010*/  F2F.F64.F32 R24, R26 ;  /* 0x0000001a00187310 */ /* 0x000ea20000201800 */
[----:B---3--:R-:W-:-:S07]  /*1020*/  DADD R12, R14, R12 ;  /* 0x000000000e0c7229 */ /* 0x008fce000000000c */
[----:B------:R-:W3:Y:S01]  /*1030*/  F2F.F64.F32 R30, R27 ;  /* 0x0000001b001e7310 */ /* 0x000ee20000201800 */
[----:B0-----:R-:W-:Y:S02]  /*1040*/  DADD R10, R16, R10 ;  /* 0x00000000100a7229 */ /* 0x001fe4000000000a */
[----:B-1----:R-:W-:Y:S02]  /*1050*/  DADD R28, R4, R8 ;  /* 0x00000000041c7229 */ /* 0x002fe40000000008 */
[----:B--2---:R-:W-:-:S04]  /*1060*/  DADD R24, R12, R24 ;  /* 0x000000000c187229 */ /* 0x004fc80000000018 */
[----:B---3--:R-:W-:-:S11]  /*1070*/  DADD R30, R10, R30 ;  /* 0x000000000a1e7229 */ /* 0x008fd6000000001e */
.L_x_21:
[----:B------:R-:W-:Y:S05]  /*1080*/  BRA.U !UP1, `(.L_x_18) ;  /* 0x0000000109e47547 */ /* 0x000fea000b800000 */
[----:B------:R-:W-:Y:S02]  /*1090*/  UISETP.NE.AND UP0, UPT, UR6, 0x1, UPT ;  /* 0x000000010600788c */ /* 0x000fe4000bf05270 */
[----:B------:R-:W-:-:S04]  /*10a0*/  ULOP3.LUT UR5, UR5, 0x1, URZ, 0xc0, !UPT ;  /* 0x0000000105057892 */ /* 0x000fc8000f8ec0ff */
[----:B------:R-:W-:-:S03]  /*10b0*/  UISETP.NE.U32.AND UP1, UPT, UR5, 0x1, UPT ;  /* 0x000000010500788c */ /* 0x000fc6000bf25070 */
[----:B------:R-:W-:Y:S08]  /*10c0*/  BRA.U !UP0, `(.L_x_22) ;  /* 0x0000000108887547 */ /* 0x000ff0000b800000 */
[----:B------:R-:W0:Y:S01]  /*10d0*/  LDC R15, c[0x0][0x3b0] ;  /* 0x0000ec00ff0f7b82 */ /* 0x000e220000000800 */
[----:B------:R-:W-:-:S07]  /*10e0*/  IMAD R13, R0, UR4, R3 ;  /* 0x00000004000d7c24 */ /* 0x000fce000f8e0203 */
[----:B------:R-:W1:Y:S08]  /*10f0*/  LDC.64 R4, c[0x0][0x380] ;  /* 0x0000e000ff047b82 */ /* 0x000e700000000a00 */
[----:B------:R-:W2:Y:S01]  /*1100*/  LDC.64 R8, c[0x0][0x390] ;  /* 0x0000e400ff087b82 */ /* 0x000ea20000000a00 */
[----:B0-----:R-:W-:-:S05]  /*1110*/  IMAD R12, R15, UR4, R2 ;  /* 0x000000040f0c7c24 */ /* 0x001fca000f8e0202 */
[----:B------:R-:W-:Y:S01]  /*1120*/  IADD3 R15, PT, PT, R12, R15, RZ ;  /* 0x0000000f0c0f7210 */ /* 0x000fe20007ffe0ff */
[----:B-1----:R-:W-:-:S04]  /*1130*/  IMAD.WIDE.U32 R6, R13, 0x4, R4 ;  /* 0x000000040d067825 */ /* 0x002fc800078e0004 */
[----:B------:R-:W-:Y:S01]  /*1140*/  IMAD.IADD R13, R13, 0x1, R0 ;  /* 0x000000010d0d7824 */ /* 0x000fe200078e0200 */
[----:B------:R-:W3:Y:S01]  /*1150*/  LDG.E R16, desc[UR8][R6.64] ;  /* 0x0000000806107981 */ /* 0x000ee2000c1e1900 */
[----:B--2---:R-:W-:-:S04]  /*1160*/  IMAD.WIDE.U32 R10, R12, 0x4, R8 ;  /* 0x000000040c0a7825 */ /* 0x004fc800078e0008 */
[----:B------:R-:W-:Y:S02]  /*1170*/  IMAD.WIDE.U32 R12, R13, 0x4, R4 ;  /* 0x000000040d0c7825 */ /* 0x000fe400078e0004 */
[----:B------:R-:W2:Y:S02]  /*1180*/  LDG.E R11, desc[UR8][R10.64] ;  /* 0x000000080a0b7981 */ /* 0x000ea4000c1e1900 */
[----:B------:R-:W-:Y:S02]  /*1190*/  IMAD.WIDE.U32 R14, R15, 0x4, R8 ;  /* 0x000000040f0e7825 */ /* 0x000fe400078e0008 */
[----:B------:R-:W4:Y:S04]  /*11a0*/  LDG.E R12, desc[UR8][R12.64] ;  /* 0x000000080c0c7981 */ /* 0x000f28000c1e1900 */
[----:B------:R-:W5:Y:S01]  /*11b0*/  LDG.E R15, desc[UR8][R14.64] ;  /* 0x000000080e0f7981 */ /* 0x000f62000c1e1900 */
[----:B------:R-:W-:Y:S01]  /*11c0*/  UIADD3 UR4, UPT, UPT, UR4, 0x2, URZ ;  /* 0x0000000204047890 */ /* 0x000fe2000fffe0ff */
[----:B---3--:R-:W-:-:S06]  /*11d0*/  FMUL R4, R16, R16 ;  /* 0x0000001010047220 */ /* 0x008fcc0000400000 */
[----:B------:R-:W0:Y:S01]  /*11e0*/  F2F.F64.F32 R4, R4 ;  /* 0x0000000400047310 */ /* 0x000e220000201800 */
[-C--:B--2---:R-:W-:Y:S01]  /*11f0*/  FMUL R19, R11, R11.reuse ;  /* 0x0000000b0b137220 */ /* 0x084fe20000400000 */
[----:B------:R-:W-:Y:S01]  /*1200*/  FMUL R18, R16, R11 ;  /* 0x0000000b10127220 */ /* 0x000fe20000400000 */
[----:B----4-:R-:W-:-:S05]  /*1210*/  FMUL R8, R12, R12 ;  /* 0x0000000c0c087220 */ /* 0x010fca0000400000 */
[----:B------:R-:W1:Y:S01]  /*1220*/  F2F.F64.F32 R6, R19 ;  /* 0x0000001300067310 */ /* 0x000e620000201800 */
[-C--:B-----5:R-:W-:Y:S01]  /*1230*/  FMUL R16, R15, R15.reuse ;  /* 0x0000000f0f107220 */ /* 0x0a0fe20000400000 */
[----:B------:R-:W-:Y:S01]  /*1240*/  FMUL R12, R12, R15 ;  /* 0x0000000f0c0c7220 */ /* 0x000fe20000400000 */
[----:B0-----:R-:W-:-:S05]  /*1250*/  DADD R4, R28, R4 ;  /* 0x000000001c047229 */ /* 0x001fca0000000004 */
[----:B------:R-:W0:Y:S01]  /*1260*/  F2F.F64.F32 R10, R18 ;  /* 0x00000012000a7310 */ /* 0x000e220000201800 */
[----:B-1----:R-:W-:-:S07]  /*1270*/  DADD R6, R30, R6 ;  /* 0x000000001e067229 */ /* 0x002fce0000000006 */
[----:B------:R-:W1:Y:S01]  /*1280*/  F2F.F64.F32 R8, R8 ;  /* 0x0000000800087310 */ /* 0x000e620000201800 */
[----:B0-----:R-:W-:-:S07]  /*1290*/  DADD R10, R24, R10 ;  /* 0x00000000180a7229 */ /* 0x001fce000000000a */
[----:B------:R-:W0:Y:S01]  /*12a0*/  F2F.F64.F32 R16, R16 ;  /* 0x0000001000107310 */ /* 0x000e220000201800 */
[----:B-1----:R-:W-:-:S07]  /*12b0*/  DADD R28, R4, R8 ;  /* 0x00000000041c7229 */ /* 0x002fce0000000008 */
[----:B------:R-:W1:Y:S01]  /*12c0*/  F2F.F64.F32 R12, R12 ;  /* 0x0000000c000c7310 */ /* 0x000e620000201800 */
[----:B0-----:R-:W-:Y:S02]  /*12d0*/  DADD R30, R6, R16 ;  /* 0x00000000061e7229 */ /* 0x001fe40000000010 */
[----:B-1----:R-:W-:-:S11]  /*12e0*/  DADD R24, R10, R12 ;  /* 0x000000000a187229 */ /* 0x002fd6000000000c */
.L_x_22:
[----:B------:R-:W-:Y:S05]  /*12f0*/  BRA.U UP1, `(.L_x_18) ;  /* 0x0000000101487547 */ /* 0x000fea000b800000 */
[----:B------:R-:W0:Y:S01]  /*1300*/  LDC.64 R4, c[0x0][0x380] ;  /* 0x0000e000ff047b82 */ /* 0x000e220000000a00 */
[----:B------:R-:W-:-:S07]  /*1310*/  IMAD R9, R0, UR4, R3 ;  /* 0x0000000400097c24 */ /* 0x000fce000f8e0203 */
[----:B------:R-:W1:Y:S08]  /*1320*/  LDC R11, c[0x0][0x3b0] ;  /* 0x0000ec00ff0b7b82 */ /* 0x000e700000000800 */
[----:B------:R-:W2:Y:S01]  /*1330*/  LDC.64 R6, c[0x0][0x390] ;  /* 0x0000e400ff067b82 */ /* 0x000ea20000000a00 */
[----:B0-----:R-:W-:-:S06]  /*1340*/  IMAD.WIDE.U32 R4, R9, 0x4, R4 ;  /* 0x0000000409047825 */ /* 0x001fcc00078e0004 */
[----:B------:R-:W3:Y:S01]  /*1350*/  LDG.E R4, desc[UR8][R4.64] ;  /* 0x0000000804047981 */ /* 0x000ee2000c1e1900 */
[----:B-1----:R-:W-:-:S04]  /*1360*/  IMAD R9, R11, UR4, R2 ;  /* 0x000000040b097c24 */ /* 0x002fc8000f8e0202 */
[----:B--2---:R-:W-:-:S06]  /*1370*/  IMAD.WIDE.U32 R6, R9, 0x4, R6 ;  /* 0x0000000409067825 */ /* 0x004fcc00078e0006 */
[----:B------:R-:W2:Y:S01]  /*1380*/  LDG.E R7, desc[UR8][R6.64] ;  /* 0x0000000806077981 */ /* 0x000ea2000c1e1900 */
[----:B---3--:R-:W-:-:S06]  /*1390*/  FMUL R10, R4, R4 ;  /* 0x00000004040a7220 */ /* 0x008fcc0000400000 */
[----:B------:R-:W0:Y:S01]  /*13a0*/  F2F.F64.F32 R10, R10 ;  /* 0x0000000a000a7310 */ /* 0x000e220000201800 */
[-C--:B--2---:R-:W-:Y:S01]  /*13b0*/  FMUL R8, R4, R7.reuse ;  /* 0x0000000704087220 */ /* 0x084fe20000400000 */
[----:B------:R-:W-:-:S06]  /*13c0*/  FMUL R12, R7, R7 ;  /* 0x00000007070c7220 */ /* 0x000fcc0000400000 */
[----:B------:R-:W1:Y:S08]  /*13d0*/  F2F.F64.F32 R8, R8 ;  /* 0x0000000800087310 */ /* 0x000e700000201800 */
[----:B------:R-:W2:Y:S01]  /*13e0*/  F2F.F64.F32 R12, R12 ;  /* 0x0000000c000c7310 */ /* 0x000ea20000201800 */
[----:B0-----:R-:W-:Y:S02]  /*13f0*/  DADD R28, R28, R10 ;  /* 0x000000001c1c7229 */ /* 0x001fe4000000000a */
[----:B-1----:R-:W-:-:S02]  /*1400*/  DADD R24, R24, R8 ;  /* 0x0000000018187229 */ /* 0x002fc40000000008 */
[----:B--2---:R-:W-:-:S11]  /*1410*/  DADD R30, R30, R12 ;  /* 0x000000001e1e7229 */ /* 0x004fd6000000000c */
.L_x_18:
[----:B------:R-:W0:Y:S01]  /*1420*/  MUFU.RSQ64H R7, R29 ;  /* 0x0000001d00077308 */ /* 0x000e220000001c00 */
[----:B------:R-:W-:Y:S01]  /*1430*/  IADD3 R6, PT, PT, R29, -0x3500000, RZ ;  /* 0xfcb000001d067810 */ /* 0x000fe20007ffe0ff */
[----:B------:R-:W1:Y:S01]  /*1440*/  LDC.64 R10, c[0x0][0x3a8] ;  /* 0x0000ea00ff0a7b82 */ /* 0x000e620000000a00 */
[----:B------:R-:W2:Y:S01]  /*1450*/  LDCU UR4, c[0x0][0x3b0] ;  /* 0x00007600ff0477ac */ /* 0x000ea20008000800 */
[----:B------:R-:W-:Y:S01]  /*1460*/  IMAD.MOV.U32 R8, RZ, RZ, 0x0 ;  /* 0x00000000ff087424 */ /* 0x000fe200078e00ff */
[----:B------:R-:W-:Y:S01]  /*1470*/  MOV R9, 0x3fd80000 ;  /* 0x3fd8000000097802 */ /* 0x000fe20000000f00 */
[----:B------:R-:W-:Y:S01]  /*1480*/  BSSY.RECONVERGENT B0, `(.L_x_23) ;  /* 0x0000017000007945 */ /* 0x000fe20003800200 */
[----:B------:R-:W-:Y:S01]  /*1490*/  ISETP.GE.U32.AND P0, PT, R6, 0x7ca00000, PT ;  /* 0x7ca000000600780c */ /* 0x000fe20003f06070 */
[----:B0-----:R-:W-:Y:S01]  /*14a0*/  DMUL R4, R6, R6 ;  /* 0x0000000606047228 */ /* 0x001fe20000000000 */
[----:B--2---:R-:W-:-:S07]  /*14b0*/  IMAD R0, R3, UR4, R2 ;  /* 0x0000000403007c24 */ /* 0x004fce000f8e0202 */
[----:B------:R-:W-:-:S08]  /*14c0*/  DFMA R4, -R4, R28, 1 ;  /* 0x3ff000000404742b */ /* 0x000fd0000000011c */
[----:B------:R-:W-:Y:S02]  /*14d0*/  DFMA R8, R4, R8, 0.5 ;  /* 0x3fe000000408742b */ /* 0x000fe40000000008 */
[----:B------:R-:W-:-:S08]  /*14e0*/  DMUL R4, R6, R4 ;  /* 0x0000000406047228 */ /* 0x000fd00000000000 */
[----:B------:R-:W-:Y:S01]  /*14f0*/  DFMA R12, R8, R4, R6 ;  /* 0x00000004080c722b */ /* 0x000fe20000000006 */
[----:B-1----:R-:W-:-:S05]  /*1500*/  IMAD.WIDE R8, R0, 0x4, R10 ;  /* 0x0000000400087825 */ /* 0x002fca00078e020a */
[----:B------:R0:W-:Y:S02]  /*1510*/  STG.E desc[UR8][R8.64], R3 ;  /* 0x0000000308007986 */ /* 0x0001e4000c101908 */
[----:B------:R-:W-:Y:S02]  /*1520*/  DMUL R14, R12, R28 ;  /* 0x0000001c0c0e7228 */ /* 0x000fe40000000000 */
[----:B------:R-:W-:Y:S01]  /*1530*/  IADD3 R11, PT, PT, R13, -0x100000, RZ ;  /* 0xfff000000d0b7810 */ /* 0x000fe20007ffe0ff */
[----:B------:R-:W-:-:S05]  /*1540*/  IMAD.MOV.U32 R10, RZ, RZ, R12 ;  /* 0x000000ffff0a7224 */ /* 0x000fca00078e000c */
[----:B------:R-:W-:-:S08]  /*1550*/  DFMA R16, R14, -R14, R28 ;  /* 0x8000000e0e10722b */ /* 0x000fd0000000001c */
[----:B------:R-:W-:Y:S01]  /*1560*/  DFMA R4, R16, R10, R14 ;  /* 0x0000000a1004722b */ /* 0x000fe2000000000e */
[----:B0-----:R-:W-:Y:S10]  /*1570*/  @!P0 BRA `(.L_x_24) ;  /* 0x00000000001c8947 */ /* 0x001ff40003800000 */
[----:B------:R-:W-:Y:S01]  /*1580*/  MOV R8, R12 ;  /* 0x0000000c00087202 */ /* 0x000fe20000000f00 */
[----:B------:R-:W-:Y:S01]  /*1590*/  IMAD.MOV.U32 R9, RZ, RZ, R11 ;  /* 0x000000ffff097224 */ /* 0x000fe200078e000b */
[----:B------:R-:W-:Y:S02]  /*15a0*/  MOV R10, R14 ;  /* 0x0000000e000a7202 */ /* 0x000fe40000000f00 */
[----:B------:R-:W-:-:S07]  /*15b0*/  MOV R2, 0x15d0 ;  /* 0x000015d000027802 */ /* 0x000fce0000000f00 */
[----:B------:R-:W-:Y:S05]  /*15c0*/  CALL.REL.NOINC `($__internal_1_$__cuda_sm20_dsqrt_rn_f64_mediumpath_v1) ;  /* 0x0000000800547944 */ /* 0x000fea0003c00000 */
[----:B------:R-:W-:Y:S02]  /*15d0*/  MOV R4, R6 ;  /* 0x0000000600047202 */ /* 0x000fe40000000f00 */
[----:B------:R-:W-:-:S07]  /*15e0*/  MOV R5, R7 ;  /* 0x0000000700057202 */ /* 0x000fce0000000f00 */
.L_x_24:
[----:B------:R-:W-:Y:S05]  /*15f0*/  BSYNC.RECONVERGENT B0 ;  /* 0x0000000000007941 */ /* 0x000fea0003800200 */
.L_x_23:
[----:B------:R-:W0:Y:S01]  /*1600*/  MUFU.RSQ64H R3, R31 ;  /* 0x0000001f00037308 */ /* 0x000e220000001c00 */
[----:B------:R-:W-:Y:S02]  /*1610*/  VIADD R2, R31, 0xfcb00000 ;  /* 0xfcb000001f027836 */ /* 0x000fe40000000000 */
[----:B------:R-:W-:Y:S01]  /*1620*/  HFMA2 R9, -RZ, RZ, 1.9609375, 0 ;  /* 0x3fd80000ff097431 */ /* 0x000fe200000001ff */
[----:B------:R-:W-:Y:S01]  /*1630*/  MOV R8, 0x0 ;  /* 0x0000000000087802 */ /* 0x000fe20000000f00 */
[----:B------:R-:W-:Y:S01]  /*1640*/  BSSY.RECONVERGENT B0, `(.L_x_25) ;  /* 0x0000017000007945 */ /* 0x000fe20003800200 */
[----:B------:R-:W-:Y:S01]  /*1650*/  ISETP.GE.U32.AND P0, PT, R2, 0x7ca00000, PT ;  /* 0x7ca000000200780c */ /* 0x000fe20003f06070 */
[----:B0-----:R-:W-:-:S08]  /*1660*/  DMUL R6, R2, R2 ;  /* 0x0000000202067228 */ /* 0x001fd00000000000 */
[----:B------:R-:W-:-:S08]  /*1670*/  DFMA R6, -R6, R30, 1 ;  /* 0x3ff000000606742b */ /* 0x000fd0000000011e */
[----:B------:R-:W-:Y:S02]  /*1680*/  DFMA R8, R6, R8, 0.5 ;  /* 0x3fe000000608742b */ /* 0x000fe40000000008 */
[----:B------:R-:W-:-:S08]  /*1690*/  DMUL R6, R2, R6 ;  /* 0x0000000602067228 */ /* 0x000fd00000000000 */
[----:B------:R-:W-:-:S08]  /*16a0*/  DFMA R10, R8, R6, R2 ;  /* 0x00000006080a722b */ /* 0x000fd00000000002 */
[----:B------:R-:W-:Y:S02]  /*16b0*/  DMUL R12, R10, R30 ;  /* 0x0000001e0a0c7228 */ /* 0x000fe40000000000 */
[----:B------:R-:W-:Y:S01]  /*16c0*/  VIADD R9, R11, 0xfff00000 ;  /* 0xfff000000b097836 */ /* 0x000fe20000000000 */
[----:B------:R-:W-:-:S05]  /*16d0*/  MOV R8, R10 ;  /* 0x0000000a00087202 */ /* 0x000fca0000000f00 */
[----:B------:R-:W-:-:S08]  /*16e0*/  DFMA R14, R12, -R12, R30 ;  /* 0x8000000c0c0e722b */ /* 0x000fd0000000001e */
[----:B------:R-:W-:Y:S01]  /*16f0*/  DFMA R6, R14, R8, R12 ;  /* 0x000000080e06722b */ /* 0x000fe2000000000c */
[----:B------:R-:W-:Y:S10]  /*1700*/  @!P0 BRA `(.L_x_26) ;  /* 0x0000000000288947 */ /* 0x000ff40003800000 */
[----:B------:R-:W-:Y:S01]  /*1710*/  MOV R8, R10 ;  /* 0x0000000a00087202 */ /* 0x000fe20000000f00 */
[----:B------:R-:W-:Y:S01]  /*1720*/  IMAD.MOV.U32 R17, RZ, RZ, R15 ;  /* 0x000000ffff117224 */ /* 0x000fe200078e000f */
[----:B------:R-:W-:Y:S01]  /*1730*/  MOV R29, R31 ;  /* 0x0000001f001d7202 */ /* 0x000fe20000000f00 */
[----:B------:R-:W-:Y:S01]  /*1740*/  IMAD.MOV.U32 R6, RZ, RZ, R2 ;  /* 0x000000ffff067224 */ /* 0x000fe200078e0002 */
[----:B------:R-:W-:Y:S01]  /*1750*/  MOV R16, R14 ;  /* 0x0000000e00107202 */ /* 0x000fe20000000f00 */
[----:B------:R-:W-:Y:S01]  /*1760*/  IMAD.MOV.U32 R28, RZ, RZ, R30 ;  /* 0x000000ffff1c7224 */ /* 0x000fe200078e001e */
[----:B------:R-:W-:Y:S02]  /*1770*/  MOV R10, R12 ;  /* 0x0000000c000a7202 */ /* 0x000fe40000000f00 */
[----:B------:R-:W-:Y:S02]  /*1780*/  MOV R15, R13 ;  /* 0x0000000d000f7202 */ /* 0x000fe40000000f00 */
[----:B------:R-:W-:-:S07]  /*1790*/  MOV R2, 0x17b0 ;  /* 0x000017b000027802 */ /* 0x000fce0000000f00 */
[----:B------:R-:W-:Y:S05]  /*17a0*/  CALL.REL.NOINC `($__internal_1_$__cuda_sm20_dsqrt_rn_f64_mediumpath_v1) ;  /* 0x0000000400dc7944 */ /* 0x000fea0003c00000 */
.L_x_26:
[----:B------:R-:W-:Y:S05]  /*17b0*/  BSYNC.RECONVERGENT B0 ;  /* 0x0000000000007941 */ /* 0x000fea0003800200 */
.L_x_25:
[----:B------:R-:W-:Y:S01]  /*17c0*/  DMUL R4, R6, R4 ;  /* 0x0000000406047228 */ /* 0x000fe20000000000 */
[----:B------:R-:W-:Y:S01]  /*17d0*/  MOV R2, 0x1 ;  /* 0x0000000100027802 */ /* 0x000fe20000000f00 */
[----:B------:R-:W-:Y:S01]  /*17e0*/  BSSY.RECONVERGENT B0, `(.L_x_27) ;  /* 0x0000012000007945 */ /* 0x000fe20003800200 */
[----:B------:R-:W-:-:S03]  /*17f0*/  FSETP.GEU.AND P1, PT, |R25|, 6.5827683646048100446e-37, PT ;  /* 0x036000001900780b */ /* 0x000fc60003f2e200 */
[----:B------:R-:W0:Y:S02]  /*1800*/  MUFU.RCP64H R3, R5 ;  /* 0x0000000500037308 */ /* 0x000e240000001800 */
[----:B0-----:R-:W-:-:S08]  /*1810*/  DFMA R6, -R4, R2, 1 ;  /* 0x3ff000000406742b */ /* 0x001fd00000000102 */
[----:B------:R-:W-:-:S08]  /*1820*/  DFMA R6, R6, R6, R6 ;  /* 0x000000060606722b */ /* 0x000fd00000000006 */
[----:B------:R-:W-:-:S08]  /*1830*/  DFMA R6, R2, R6, R2 ;  /* 0x000000060206722b */ /* 0x000fd00000000002 */
[----:B------:R-:W-:-:S08]  /*1840*/  DFMA R2, -R4, R6, 1 ;  /* 0x3ff000000402742b */ /* 0x000fd00000000106 */
[----:B------:R-:W-:-:S08]  /*1850*/  DFMA R2, R6, R2, R6 ;  /* 0x000000020602722b */ /* 0x000fd00000000006 */
[----:B------:R-:W-:-:S08]  /*1860*/  DMUL R6, R2, R24 ;  /* 0x0000001802067228 */ /* 0x000fd00000000000 */
[----:B------:R-:W-:-:S08]  /*1870*/  DFMA R8, -R4, R6, R24 ;  /* 0x000000060408722b */ /* 0x000fd00000000118 */
[----:B------:R-:W-:-:S10]  /*1880*/  DFMA R2, R2, R8, R6 ;  /* 0x000000080202722b */ /* 0x000fd40000000006 */
[----:B------:R-:W-:-:S05]  /*1890*/  FFMA R6, RZ, R5, R3 ;  /* 0x00000005ff067223 */ /* 0x000fca0000000003 */
[----:B------:R-:W-:-:S13]  /*18a0*/  FSETP.GT.AND P0, PT, |R6|, 1.469367938527859385e-39, PT ;  /* 0x001000000600780b */ /* 0x000fda0003f04200 */
[----:B------:R-:W-:Y:S05]  /*18b0*/  @P0 BRA P1, `(.L_x_28) ;  /* 0x0000000000100947 */ /* 0x000fea0000800000 */
[----:B------:R-:W-:Y:S01]  /*18c0*/  MOV R6, R24 ;  /* 0x0000001800067202 */ /* 0x000fe20000000f00 */
[----:B------:R-:W-:Y:S01]  /*18d0*/  IMAD.MOV.U32 R7, RZ, RZ, R25 ;  /* 0x000000ffff077224 */ /* 0x000fe200078e0019 */
[----:B------:R-:W-:-:S07]  /*18e0*/  MOV R8, 0x1900 ;  /* 0x0000190000087802 */ /* 0x000fce0000000f00 */
[----:B------:R-:W-:Y:S05]  /*18f0*/  CALL.REL.NOINC `($__internal_0_$__cuda_sm20_div_rn_f64_full) ;  /* 0x0000000000187944 */ /* 0x000fea0003c00000 */
.L_x_28:
[----:B------:R-:W-:Y:S05]  /*1900*/  BSYNC.RECONVERGENT B0 ;  /* 0x0000000000007941 */ /* 0x000fea0003800200 */
.L_x_27:
[----:B------:R-:W0:Y:S01]  /*1910*/  LDC.64 R4, c[0x0][0x3a0] ;  /* 0x0000e800ff047b82 */ /* 0x000e220000000a00 */
[----:B------:R-:W1:Y:S01]  /*1920*/  F2F.F32.F64 R3, R2 ;  /* 0x0000000200037310 */ /* 0x000e620000301000 */
[----:B0-----:R-:W-:-:S05]  /*1930*/  IMAD.WIDE R4, R0, 0x4, R4 ;  /* 0x0000000400047825 */ /* 0x001fca00078e0204 */
[----:B-1----:R-:W-:Y:S01]  /*1940*/  STG.E desc[UR8][R4.64], R3 ;  /* 0x0000000304007986 */ /* 0x002fe2000c101908 */
[----:B------:R-:W-:Y:S05]  /*1950*/  EXIT ;  /* 0x000000000000794d */ /* 0x000fea0003800000 */
        .weak           $__internal_0_$__cuda_sm20_div_rn_f64_full
        .type           $__internal_0_$__cuda_sm20_div_rn_f64_full,@function
        .size           $__internal_0_$__cuda_sm20_div_rn_f64_full,($__internal_1_$__cuda_sm20_dsqrt_rn_f64_mediumpath_v1 - $__internal_0_$__cuda_sm20_div_rn_f64_full)
$__internal_0_$__cuda_sm20_div_rn_f64_full:
[C---:B------:R-:W-:Y:S01]  /*1960*/  FSETP.GEU.AND P0, PT, |R5|.reuse, 1.469367938527859385e-39, PT ;  /* 0x001000000500780b */ /* 0x040fe20003f0e200 */
[----:B------:R-:W-:Y:S01]  /*1970*/  BSSY.RECONVERGENT B1, `(.L_x_29) ;  /* 0x0000056000017945 */ /* 0x000fe20003800200 */
[----:B------:R-:W-:Y:S02]  /*1980*/  LOP3.LUT R2, R5, 0x800fffff, RZ, 0xc0, !PT ;  /* 0x800fffff05027812 */ /* 0x000fe400078ec0ff */
[----:B------:R-:W-:Y:S02]  /*1990*/  FSETP.GEU.AND P2, PT, |R7|, 1.469367938527859385e-39, PT ;  /* 0x001000000700780b */ /* 0x000fe40003f4e200 */
[----:B------:R-:W-:Y:S02]  /*19a0*/  LOP3.LUT R3, R2, 0x3ff00000, RZ, 0xfc, !PT ;  /* 0x3ff0000002037812 */ /* 0x000fe400078efcff */
[----:B------:R-:W-:Y:S02]  /*19b0*/  MOV R2, R4 ;  /* 0x0000000400027202 */ /* 0x000fe40000000f00 */
[----:B------:R-:W-:-:S02]  /*19c0*/  MOV R10, 0x1 ;  /* 0x00000001000a7802 */ /* 0x000fc40000000f00 */
[----:B------:R-:W-:Y:S01]  /*19d0*/  LOP3.LUT R9, R7, 0x7ff00000, RZ, 0xc0, !PT ;  /* 0x7ff0000007097812 */ /* 0x000fe200078ec0ff */
[----:B------:R-:W-:Y:S01]  /*19e0*/  @!P0 DMUL R2, R4, 8.98846567431157953865e+307 ;  /* 0x7fe0000004028828 */ /* 0x000fe20000000000 */
[----:B------:R-:W-:-:S03]  /*19f0*/  LOP3.LUT R20, R5, 0x7ff00000, RZ, 0xc0, !PT ;  /* 0x7ff0000005147812 */ /* 0x000fc600078ec0ff */
[----:B------:R-:W-:Y:S01]  /*1a00*/  @!P2 LOP3.LUT R14, R5, 0x7ff00000, RZ, 0xc0, !PT ;  /* 0x7ff00000050ea812 */ /* 0x000fe200078ec0ff */
[----:B------:R-:W-:Y:S01]  /*1a10*/  IMAD.MOV.U32 R21, RZ, RZ, R9 ;  /* 0x000000ffff157224 */ /* 0x000fe200078e0009 */
[----:B------:R-:W0:Y:S01]  /*1a20*/  MUFU.RCP64H R11, R3 ;  /* 0x00000003000b7308 */ /* 0x000e220000001800 */
[C---:B------:R-:W-:Y:S02]  /*1a30*/  ISETP.GE.U32.AND P1, PT, R9.reuse, R20, PT ;  /* 0x000000140900720c */ /* 0x040fe40003f26070 */
[----:B------:R-:W-:Y:S01]  /*1a40*/  @!P2 ISETP.GE.U32.AND P3, PT, R9, R14, PT ;  /* 0x0000000e0900a20c */ /* 0x000fe20003f66070 */
[----:B------:R-:W-:Y:S01]  /*1a50*/  IMAD.MOV.U32 R14, RZ, RZ, 0x1ca00000 ;  /* 0x1ca00000ff0e7424 */ /* 0x000fe200078e00ff */
[----:B------:R-:W-:-:S04]  /*1a60*/  @!P0 LOP3.LUT R20, R3, 0x7ff00000, RZ, 0xc0, !PT ;  /* 0x7ff0000003148812 */ /* 0x000fc800078ec0ff */
[----:B------:R-:W-:Y:S01]  /*1a70*/  IADD3 R22, PT, PT, R20, -0x1, RZ ;  /* 0xffffffff14167810 */ /* 0x000fe20007ffe0ff */
[----:B0-----:R-:W-:-:S08]  /*1a80*/  DFMA R12, R10, -R2, 1 ;  /* 0x3ff000000a0c742b */ /* 0x001fd00000000802 */
[----:B------:R-:W-:-:S08]  /*1a90*/  DFMA R12, R12, R12, R12 ;  /* 0x0000000c0c0c722b */ /* 0x000fd0000000000c */
[----:B------:R-:W-:Y:S01]  /*1aa0*/  DFMA R16, R10, R12, R10 ;  /* 0x0000000c0a10722b */ /* 0x000fe2000000000a */
[C---:B------:R-:W-:Y:S02]  /*1ab0*/  @!P2 SEL R13, R14.reuse, 0x63400000, !P3 ;  /* 0x634000000e0da807 */ /* 0x040fe40005800000 */
[----:B------:R-:W-:Y:S02]  /*1ac0*/  SEL R11, R14, 0x63400000, !P1 ;  /* 0x634000000e0b7807 */ /* 0x000fe40004800000 */
[--C-:B------:R-:W-:Y:S02]  /*1ad0*/  @!P2 LOP3.LUT R13, R13, 0x80000000, R7.reuse, 0xf8, !PT ;  /* 0x800000000d0da812 */ /* 0x100fe400078ef807 */
[----:B------:R-:W-:Y:S01]  /*1ae0*/  LOP3.LUT R11, R11, 0x800fffff, R7, 0xf8, !PT ;  /* 0x800fffff0b0b7812 */ /* 0x000fe200078ef807 */
[----:B------:R-:W-:Y:S01]  /*1af0*/  DFMA R18, R16, -R2, 1 ;  /* 0x3ff000001012742b */ /* 0x000fe20000000802 */
[----:B------:R-:W-:Y:S02]  /*1b00*/  @!P2 LOP3.LUT R13, R13, 0x100000, RZ, 0xfc, !PT ;  /* 0x001000000d0da812 */ /* 0x000fe400078efcff */
[----:B------:R-:W-:-:S02]  /*1b10*/  MOV R10, R6 ;  /* 0x00000006000a7202 */ /* 0x000fc40000000f00 */
[----:B------:R-:W-:-:S03]  /*1b20*/  @!P2 MOV R12, RZ ;  /* 0x000000ff000ca202 */ /* 0x000fc60000000f00 */
[----:B------:R-:W-:-:S03]  /*1b30*/  DFMA R18, R16, R18, R16 ;  /* 0x000000121012722b */ /* 0x000fc60000000010 */
[----:B------:R-:W-:-:S08]  /*1b40*/  @!P2 DFMA R10, R10, 2, -R12 ;  /* 0x400000000a0aa82b */ /* 0x000fd0000000080c */
[----:B------:R-:W-:Y:S02]  /*1b50*/  DMUL R12, R18, R10 ;  /* 0x0000000a120c7228 */ /* 0x000fe40000000000 */
[----:B------:R-:W-:-:S04]  /*1b60*/  @!P2 LOP3.LUT R21, R11, 0x7ff00000, RZ, 0xc0, !PT ;  /* 0x7ff000000b15a812 */ /* 0x000fc800078ec0ff */
[----:B------:R-:W-:Y:S02]  /*1b70*/  IADD3 R15, PT, PT, R21, -0x1, RZ ;  /* 0xffffffff150f7810 */ /* 0x000fe40007ffe0ff */
[----:B------:R-:W-:Y:S02]  /*1b80*/  DFMA R16, R12, -R2, R10 ;  /* 0x800000020c10722b */ /* 0x000fe4000000000a */
[----:B------:R-:W-:-:S04]  /*1b90*/  ISETP.GT.U32.AND P0, PT, R15, 0x7feffffe, PT ;  /* 0x7feffffe0f00780c */ /* 0x000fc80003f04070 */
[----:B------:R-:W-:Y:S02]  /*1ba0*/  ISETP.GT.U32.OR P0, PT, R22, 0x7feffffe, P0 ;  /* 0x7feffffe1600780c */ /* 0x000fe40000704470 */
[----:B------:R-:W-:-:S11]  /*1bb0*/  DFMA R12, R18, R16, R12 ;  /* 0x00000010120c722b */ /* 0x000fd6000000000c */
[----:B------:R-:W-:Y:S05]  /*1bc0*/  @P0 BRA `(.L_x_30) ;  /* 0x00000000006c0947 */ /* 0x000fea0003800000 */
[----:B------:R-:W-:-:S04]  /*1bd0*/  LOP3.LUT R16, R5, 0x7ff00000, RZ, 0xc0, !PT ;  /* 0x7ff0000005107812 */ /* 0x000fc800078ec0ff */
[CC--:B------:R-:W-:Y:S02]  /*1be0*/  VIADDMNMX R6, R9.reuse, -R16.reuse, 0xb9600000, !PT ;  /* 0xb960000009067446 */ /* 0x0c0fe40007800910 */
[----:B------:R-:W-:Y:S02]  /*1bf0*/  ISETP.GE.U32.AND P0, PT, R9, R16, PT ;  /* 0x000000100900720c */ /* 0x000fe40003f06070 */
[----:B------:R-:W-:Y:S02]  /*1c00*/  VIMNMX R6, PT, PT, R6, 0x46a00000, PT ;  /* 0x46a0000006067848 */ /* 0x000fe40003fe0100 */
[----:B------:R-:W-:-:S05]  /*1c10*/  SEL R9, R14, 0x63400000, !P0 ;  /* 0x634000000e097807 */ /* 0x000fca0004000000 */
[----:B------:R-:W-:Y:S01]  /*1c20*/  IMAD.IADD R9, R6, 0x1, -R9 ;  /* 0x0000000106097824 */ /* 0x000fe200078e0a09 */
[----:B------:R-:W-:-:S04]  /*1c30*/  MOV R6, RZ ;  /* 0x000000ff00067202 */ /* 0x000fc80000000f00 */
[----:B------:R-:W-:-:S06]  /*1c40*/  IADD3 R7, PT, PT, R9, 0x7fe00000, RZ ;  /* 0x7fe0000009077810 */ /* 0x000fcc0007ffe0ff */
[----:B------:R-:W-:-:S10]  /*1c50*/  DMUL R14, R12, R6 ;  /* 0x000000060c0e7228 */ /* 0x000fd40000000000 */
[----:B------:R-:W-:-:S13]  /*1c60*/  FSETP.GTU.AND P0, PT, |R15|, 1.469367938527859385e-39, PT ;  /* 0x001000000f00780b */ /* 0x000fda0003f0c200 */
[----:B------:R-:W-:Y:S05]  /*1c70*/  @P0 BRA `(.L_x_31) ;  /* 0x0000000000940947 */ /* 0x000fea0003800000 */
[----:B------:R-:W-:Y:S01]  /*1c80*/  DFMA R2, R12, -R2, R10 ;  /* 0x800000020c02722b */ /* 0x000fe2000000000a */
[----:B------:R-:W-:-:S09]  /*1c90*/  IMAD.MOV.U32 R6, RZ, RZ, RZ ;  /* 0x000000ffff067224 */ /* 0x000fd200078e00ff */
[C---:B------:R-:W-:Y:S02]  /*1ca0*/  FSETP.NEU.AND P0, PT, R3.reuse, RZ, PT ;  /* 0x000000ff0300720b */ /* 0x040fe40003f0d000 */
[----:B------:R-:W-:-:S04]  /*1cb0*/  LOP3.LUT R5, R3, 0x80000000, R5, 0x48, !PT ;  /* 0x8000000003057812 */ /* 0x000fc800078e4805 */
[----:B------:R-:W-:-:S07]  /*1cc0*/  LOP3.LUT R7, R5, R7, RZ, 0xfc, !PT ;  /* 0x0000000705077212 */ /* 0x000fce00078efcff */
[----:B------:R-:W-:Y:S05]  /*1cd0*/  @!P0 BRA `(.L_x_31) ;  /* 0x00000000007c8947 */ /* 0x000fea0003800000 */
[----:B------:R-:W-:Y:S01]  /*1ce0*/  IADD3 R3, PT, PT, -R9, RZ, RZ ;  /* 0x000000ff09037210 */ /* 0x000fe20007ffe1ff */
[----:B------:R-:W-:Y:S01]  /*1cf0*/  DMUL.RP R6, R12, R6 ;  /* 0x000000060c067228 */ /* 0x000fe20000008000 */
[----:B------:R-:W-:-:S06]  /*1d00*/  MOV R2, RZ ;  /* 0x000000ff00027202 */ /* 0x000fcc0000000f00 */
[----:B------:R-:W-:-:S03]  /*1d10*/  DFMA R2, R14, -R2, R12 ;  /* 0x800000020e02722b */ /* 0x000fc6000000000c */
[----:B------:R-:W-:-:S03]  /*1d20*/  LOP3.LUT R5, R7, R5, RZ, 0x3c, !PT ;  /* 0x0000000507057212 */ /* 0x000fc600078e3cff */
[----:B------:R-:W-:-:S04]  /*1d30*/  IADD3 R2, PT, PT, -R9, -0x43300000, RZ ;  /* 0xbcd0000009027810 */ /* 0x000fc80007ffe1ff */
[----:B------:R-:W-:-:S04]  /*1d40*/  FSETP.NEU.AND P0, PT, |R3|, R2, PT ;  /* 0x000000020300720b */ /* 0x000fc80003f0d200 */
[----:B------:R-:W-:Y:S02]  /*1d50*/  FSEL R14, R6, R14, !P0 ;  /* 0x0000000e060e7208 */ /* 0x000fe40004000000 */
[----:B------:R-:W-:Y:S01]  /*1d60*/  FSEL R15, R5, R15, !P0 ;  /* 0x0000000f050f7208 */ /* 0x000fe20004000000 */
[----:B------:R-:W-:Y:S06]  /*1d70*/  BRA `(.L_x_31) ;  /* 0x0000000000547947 */ /* 0x000fec0003800000 */
.L_x_30:
[----:B------:R-:W-:-:S14]  /*1d80*/  DSETP.NAN.AND P0, PT, R6, R6, PT ;  /* 0x000000060600722a */ /* 0x000fdc0003f08000 */
[----:B------:R-:W-:Y:S05]  /*1d90*/  @P0 BRA `(.L_x_32) ;  /* 0x0000000000440947 */ /* 0x000fea0003800000 */
[----:B------:R-:W-:-:S14]  /*1da0*/  DSETP.NAN.AND P0, PT, R4, R4, PT ;  /* 0x000000040400722a */ /* 0x000fdc0003f08000 */
[----:B------:R-:W-:Y:S05]  /*1db0*/  @P0 BRA `(.L_x_33) ;  /* 0x0000000000300947 */ /* 0x000fea0003800000 */
[----:B------:R-:W-:Y:S01]  /*1dc0*/  ISETP.NE.AND P0, PT, R21, R20, PT ;  /* 0x000000141500720c */ /* 0x000fe20003f05270 */
[----:B------:R-:W-:Y:S01]  /*1dd0*/  IMAD.MOV.U32 R14, RZ, RZ, 0x0 ;  /* 0x00000000ff0e7424 */ /* 0x000fe200078e00ff */
[----:B------:R-:W-:-:S11]  /*1de0*/  MOV R15, 0xfff80000 ;  /* 0xfff80000000f7802 */ /* 0x000fd60000000f00 */
[----:B------:R-:W-:Y:S05]  /*1df0*/  @!P0 BRA `(.L_x_31) ;  /* 0x0000000000348947 */ /* 0x000fea0003800000 */
[----:B------:R-:W-:Y:S02]  /*1e00*/  ISETP.NE.AND P0, PT, R21, 0x7ff00000, PT ;  /* 0x7ff000001500780c */ /* 0x000fe40003f05270 */
[----:B------:R-:W-:Y:S02]  /*1e10*/  LOP3.LUT R15, R7, 0x80000000, R5, 0x48, !PT ;  /* 0x80000000070f7812 */ /* 0x000fe400078e4805 */
[----:B------:R-:W-:-:S13]  /*1e20*/  ISETP.EQ.OR P0, PT, R20, RZ, !P0 ;  /* 0x000000ff1400720c */ /* 0x000fda0004702670 */
[----:B------:R-:W-:Y:S02]  /*1e30*/  @P0 LOP3.LUT R2, R15, 0x7ff00000, RZ, 0xfc, !PT ;  /* 0x7ff000000f020812 */ /* 0x000fe400078efcff */
[----:B------:R-:W-:Y:S01]  /*1e40*/  @!P0 MOV R14, RZ ;  /* 0x000000ff000e8202 */ /* 0x000fe20000000f00 */
[----:B------:R-:W-:Y:S01]  /*1e50*/  @P0 IMAD.MOV.U32 R14, RZ, RZ, RZ ;  /* 0x000000ffff0e0224 */ /* 0x000fe200078e00ff */
[----:B------:R-:W-:Y:S01]  /*1e60*/  @P0 MOV R15, R2 ;  /* 0x00000002000f0202 */ /* 0x000fe20000000f00 */
[----:B------:R-:W-:Y:S06]  /*1e70*/  BRA `(.L_x_31) ;  /* 0x0000000000147947 */ /* 0x000fec0003800000 */
.L_x_33:
[----:B------:R-:W-:Y:S02]  /*1e80*/  LOP3.LUT R15, R5, 0x80000, RZ, 0xfc, !PT ;  /* 0x00080000050f7812 */ /* 0x000fe400078efcff */
[----:B------:R-:W-:Y:S01]  /*1e90*/  MOV R14, R4 ;  /* 0x00000004000e7202 */ /* 0x000fe20000000f00 */
[----:B------:R-:W-:Y:S06]  /*1ea0*/  BRA `(.L_x_31) ;  /* 0x0000000000087947 */ /* 0x000fec0003800000 */
.L_x_32:
[----:B------:R-:W-:Y:S01]  /*1eb0*/  LOP3.LUT R15, R7, 0x80000, RZ, 0xfc, !PT ;  /* 0x00080000070f7812 */ /* 0x000fe200078efcff */
[----:B------:R-:W-:-:S07]  /*1ec0*/  IMAD.MOV.U32 R14, RZ, RZ, R6 ;  /* 0x000000ffff0e7224 */ /* 0x000fce00078e0006 */
.L_x_31:
[----:B------:R-:W-:Y:S05]  /*1ed0*/  BSYNC.RECONVERGENT B1 ;  /* 0x0000000000017941 */ /* 0x000fea0003800200 */
.L_x_29:
[----:B------:R-:W-:Y:S01]  /*1ee0*/  IMAD.MOV.U32 R9, RZ, RZ, 0x0 ;  /* 0x00000000ff097424 */ /* 0x000fe200078e00ff */
[----:B------:R-:W-:Y:S02]  /*1ef0*/  MOV R2, R14 ;  /* 0x0000000e00027202 */ /* 0x000fe40000000f00 */
[----:B------:R-:W-:Y:S01]  /*1f00*/  MOV R3, R15 ;  /* 0x0000000f00037202 */ /* 0x000fe20000000f00 */
[----:B------:R-:W-:Y:S06]  /*1f10*/  RET.REL.NODEC R8 `(_Z19cosine_distance_gpuPKfiS0_iiPfPii) ;  /* 0xffffffe008387950 */ /* 0x000fec0003c3ffff */
        .weak           $__internal_1_$__cuda_sm20_dsqrt_rn_f64_mediumpath_v1
        .type           $__internal_1_$__cuda_sm20_dsqrt_rn_f64_mediumpath_v1,@function
        .size           $__internal_1_$__cuda_sm20_dsqrt_rn_f64_mediumpath_v1,(.L_x_40 - $__internal_1_$__cuda_sm20_dsqrt_rn_f64_mediumpath_v1)
$__internal_1_$__cuda_sm20_dsqrt_rn_f64_mediumpath_v1:
[----:B------:R-:W-:Y:S01]  /*1f20*/  ISETP.GE.U32.AND P0, PT, R6, -0x3400000, PT ;  /* 0xfcc000000600780c */ /* 0x000fe20003f06070 */
[----:B------:R-:W-:Y:S01]  /*1f30*/  BSSY.RECONVERGENT B1, `(.L_x_34) ;  /* 0x0000028000017945 */ /* 0x000fe20003800200 */
[----:B------:R-:W-:Y:S01]  /*1f40*/  MOV R12, R28 ;  /* 0x0000001c000c7202 */ /* 0x000fe20000000f00 */
[----:B------:R-:W-:Y:S01]  /*1f50*/  IMAD.MOV.U32 R6, RZ, RZ, R16 ;  /* 0x000000ffff067224 */ /* 0x000fe200078e0010 */
[----:B------:R-:W-:Y:S02]  /*1f60*/  MOV R13, R29 ;  /* 0x0000001d000d7202 */ /* 0x000fe40000000f00 */
[----:B------:R-:W-:Y:S02]  /*1f70*/  MOV R7, R17 ;  /* 0x0000001100077202 */ /* 0x000fe40000000f00 */
[----:B------:R-:W-:-:S05]  /*1f80*/  MOV R11, R15 ;  /* 0x0000000f000b7202 */ /* 0x000fca0000000f00 */
[----:B------:R-:W-:Y:S05]  /*1f90*/  @!P0 BRA `(.L_x_35) ;  /* 0x0000000000208947 */ /* 0x000fea0003800000 */
[----:B------:R-:W-:-:S10]  /*1fa0*/  DFMA.RM R6, R6, R8, R10 ;  /* 0x000000080606722b */ /* 0x000fd4000000400a */
[----:B------:R-:W-:-:S05]  /*1fb0*/  IADD3 R10, P0, PT, R6, 0x1, RZ ;  /* 0x00000001060a7810 */ /* 0x000fca0007f1e0ff */
[----:B------:R-:W-:-:S06]  /*1fc0*/  IMAD.X R11, RZ, RZ, R7, P0 ;  /* 0x000000ffff0b7224 */ /* 0x000fcc00000e0607 */
[----:B------:R-:W-:-:S08]  /*1fd0*/  DFMA.RP R8, -R6, R10, R12 ;  /* 0x0000000a0608722b */ /* 0x000fd0000000810c */
[----:B------:R-:W-:-:S06]  /*1fe0*/  DSETP.GT.AND P0, PT, R8, RZ, PT ;  /* 0x000000ff0800722a */ /* 0x000fcc0003f04000 */
[----:B------:R-:W-:Y:S02]  /*1ff0*/  FSEL R6, R10, R6, P0 ;  /* 0x000000060a067208 */ /* 0x000fe40000000000 */
[----:B------:R-:W-:Y:S01]  /*2000*/  FSEL R7, R11, R7, P0 ;  /* 0x000000070b077208 */ /* 0x000fe20000000000 */
[----:B------:R-:W-:Y:S06]  /*2010*/  BRA `(.L_x_36) ;  /* 0x0000000000647947 */ /* 0x000fec0003800000 */
.L_x_35:
[----:B------:R-:W-:-:S14]  /*2020*/  DSETP.NE.AND P0, PT, R12, RZ, PT ;  /* 0x000000ff0c00722a */ /* 0x000fdc0003f05000 */
[----:B------:R-:W-:Y:S05]  /*2030*/  @!P0 BRA `(.L_x_37) ;  /* 0x0000000000588947 */ /* 0x000fea0003800000 */
[----:B------:R-:W-:-:S13]  /*2040*/  ISETP.GE.AND P0, PT, R13, RZ, PT ;  /* 0x000000ff0d00720c */ /* 0x000fda0003f06270 */
[----:B------:R-:W-:Y:S02]  /*2050*/  @!P0 MOV R6, 0x0 ;  /* 0x0000000000068802 */ /* 0x000fe40000000f00 */
[----:B------:R-:W-:Y:S01]  /*2060*/  @!P0 MOV R7, 0xfff80000 ;  /* 0xfff8000000078802 */ /* 0x000fe20000000f00 */
[----:B------:R-:W-:Y:S06]  /*2070*/  @!P0 BRA `(.L_x_36) ;  /* 0x00000000004c8947 */ /* 0x000fec0003800000 */
[----:B------:R-:W-:-:S13]  /*2080*/  ISETP.GT.AND P0, PT, R13, 0x7fefffff, PT ;  /* 0x7fefffff0d00780c */ /* 0x000fda0003f04270 */
[----:B------:R-:W-:Y:S05]  /*2090*/  @P0 BRA `(.L_x_37) ;  /* 0x0000000000400947 */ /* 0x000fea0003800000 */
[----:B------:R-:W-:Y:S01]  /*20a0*/  DMUL R6, R12, 8.11296384146066816958e+31 ;  /* 0x469000000c067828 */ /* 0x000fe20000000000 */
[----:B------:R-:W-:Y:S02]  /*20b0*/  IMAD.MOV.U32 R8, RZ, RZ, RZ ;  /* 0x000000ffff087224 */ /* 0x000fe400078e00ff */
[----:B------:R-:W-:Y:S01]  /*20c0*/  HFMA2 R13, -RZ, RZ, 1.9609375, 0 ;  /* 0x3fd80000ff0d7431 */ /* 0x000fe200000001ff */
[----:B------:R-:W-:Y:S02]  /*20d0*/  MOV R12, 0x0 ;  /* 0x00000000000c7802 */ /* 0x000fe40000000f00 */
[----:B------:R-:W0:Y:S02]  /*20e0*/  MUFU.RSQ64H R9, R7 ;  /* 0x0000000700097308 */ /* 0x000e240000001c00 */
[----:B0-----:R-:W-:-:S08]  /*20f0*/  DMUL R10, R8, R8 ;  /* 0x00000008080a7228 */ /* 0x001fd00000000000 */
[----:B------:R-:W-:-:S08]  /*2100*/  DFMA R10, R6, -R10, 1 ;  /* 0x3ff00000060a742b */ /* 0x000fd0000000080a */
[----:B------:R-:W-:Y:S02]  /*2110*/  DFMA R12, R10, R12, 0.5 ;  /* 0x3fe000000a0c742b */ /* 0x000fe4000000000c */
[----:B------:R-:W-:-:S08]  /*2120*/  DMUL R10, R8, R10 ;  /* 0x0000000a080a7228 */ /* 0x000fd00000000000 */
[----:B------:R-:W-:-:S08]  /*2130*/  DFMA R10, R12, R10, R8 ;  /* 0x0000000a0c0a722b */ /* 0x000fd00000000008 */
[----:B------:R-:W-:Y:S02]  /*2140*/  DMUL R8, R6, R10 ;  /* 0x0000000a06087228 */ /* 0x000fe40000000000 */
[----:B------:R-:W-:-:S06]  /*2150*/  VIADD R11, R11, 0xfff00000 ;  /* 0xfff000000b0b7836 */ /* 0x000fcc0000000000 */
[----:B------:R-:W-:-:S08]  /*2160*/  DFMA R12, R8, -R8, R6 ;  /* 0x80000008080c722b */ /* 0x000fd00000000006 */
[----:B------:R-:W-:-:S10]  /*2170*/  DFMA R6, R10, R12, R8 ;  /* 0x0000000c0a06722b */ /* 0x000fd40000000008 */
[----:B------:R-:W-:Y:S01]  /*2180*/  IADD3 R7, PT, PT, R7, -0x3500000, RZ ;  /* 0xfcb0000007077810 */ /* 0x000fe20007ffe0ff */
[----:B------:R-:W-:Y:S06]  /*2190*/  BRA `(.L_x_36) ;  /* 0x0000000000047947 */ /* 0x000fec0003800000 */
.L_x_37:
[----:B------:R-:W-:-:S11]  /*21a0*/  DADD R6, R12, R12 ;  /* 0x000000000c067229 */ /* 0x000fd6000000000c */
.L_x_36:
[----:B------:R-:W-:Y:S05]  /*21b0*/  BSYNC.RECONVERGENT B1 ;  /* 0x0000000000017941 */ /* 0x000fea0003800200 */
.L_x_34:
[----:B------:R-:W-:-:S04]  /*21c0*/  MOV R3, 0x0 ;  /* 0x0000000000037802 */ /* 0x000fc80000000f00 */
[----:B------:R-:W-:Y:S05]  /*21d0*/  RET.REL.NODEC R2 `(_Z19cosine_distance_gpuPKfiS0_iiPfPii) ;  /* 0xffffffdc02887950 */ /* 0x000fea0003c3ffff */
.L_x_38:
        /* <DEDUP_REMOVED lines=10> */
.L_x_40:


//--------------------- .nv.shared.reserved.0     --------------------------
	.section	.nv.shared.reserved.0,"aw",@nobits
	.weak		__nv_reservedSMEM_offset_0_alias
	.size		__nv_reservedSMEM_offset_0_alias, 0, 64
	.other		__nv_reservedSMEM_offset_0_alias,@"STO_CUDA_RESERVED_SHARED STV_DEFAULT"
__nv_reservedSMEM_offset_0_alias:
	.zero		0
	.zero		64


//--------------------- .nv.constant0._Z18insertion_sort_gpuiiiiPfPiPKiPKf --------------------------
	.section	.nv.constant0._Z18insertion_sort_gpuiiiiPfPiPKiPKf,"a",@progbits
	.sectionflags	@""
	.align	4
.nv.constant0._Z18insertion_sort_gpuiiiiPfPiPKiPKf:
	.zero		944


//--------------------- .nv.constant0._Z19cosine_distance_gpuPKfiS0_iiPfPii --------------------------
	.section	.nv.constant0._Z19cosine_distance_gpuPKfiS0_iiPfPii,"a",@progbits
	.sectionflags	@""
	.align	4
.nv.constant0._Z19cosine_distance_gpuPKfiS0_iiPfPii:
	.zero		948


//--------------------- SYMBOLS --------------------------

	.type		.nv.reservedSmem.offset0,@object
	.size		.nv.reservedSmem.offset0,0x4
	.type		malloc,@function
	.type		free,@function
